//
// Generated by NVIDIA NVVM Compiler
//
// Compiler Build ID: CL-36424714
// Cuda compilation tools, release 13.0, V13.0.88
// Based on NVVM 20.0.0
//

.version 9.0
.target sm_100
.address_size 64

	// .globl	mymatmul_kernel0
// _ZZ16mymatmul_kernel0E11data_shared has been demoted
// _ZZ16mymatmul_kernel0E13kernel_shared has been demoted

.visible .entry mymatmul_kernel0(
	.param .u64 .ptr .align 1 mymatmul_kernel0_param_0,
	.param .u64 .ptr .align 1 mymatmul_kernel0_param_1,
	.param .u64 .ptr .align 1 mymatmul_kernel0_param_2
)
.maxntid 128
{
	.local .align 16 .b8 	__local_depot0[2048];
	.reg .b64 	%SP;
	.reg .b64 	%SPL;
	.reg .pred 	%p<6>;
	.reg .b32 	%r<85>;
	.reg .b32 	%f<638>;
	.reg .b64 	%rd<46>;
	// demoted variable
	.shared .align 4 .b8 _ZZ16mymatmul_kernel0E11data_shared[4096];
	// demoted variable
	.shared .align 4 .b8 _ZZ16mymatmul_kernel0E13kernel_shared[16384];
	mov.u64 	%SPL, __local_depot0;
	add.u64 	%rd1, %SPL, 0;
	add.s64 	%rd44, %rd1, 1040;
	mov.f32 	%f385, 0f00000000;
	st.local.v4.f32 	[%rd1], {%f385, %f385, %f385, %f385};
	st.local.v4.f32 	[%rd1+1024], {%f385, %f385, %f385, %f385};
	st.local.v4.f32 	[%rd1+16], {%f385, %f385, %f385, %f385};
	st.local.v4.f32 	[%rd1+1040], {%f385, %f385, %f385, %f385};
	st.local.v4.f32 	[%rd1+32], {%f385, %f385, %f385, %f385};
	st.local.v4.f32 	[%rd1+1056], {%f385, %f385, %f385, %f385};
	st.local.v4.f32 	[%rd1+48], {%f385, %f385, %f385, %f385};
	st.local.v4.f32 	[%rd1+1072], {%f385, %f385, %f385, %f385};
	st.local.v4.f32 	[%rd1+64], {%f385, %f385, %f385, %f385};
	st.local.v4.f32 	[%rd1+1088], {%f385, %f385, %f385, %f385};
	st.local.v4.f32 	[%rd1+80], {%f385, %f385, %f385, %f385};
	st.local.v4.f32 	[%rd1+1104], {%f385, %f385, %f385, %f385};
	st.local.v4.f32 	[%rd1+96], {%f385, %f385, %f385, %f385};
	st.local.v4.f32 	[%rd1+1120], {%f385, %f385, %f385, %f385};
	st.local.v4.f32 	[%rd1+112], {%f385, %f385, %f385, %f385};
	st.local.v4.f32 	[%rd1+1136], {%f385, %f385, %f385, %f385};
	st.local.v4.f32 	[%rd1+128], {%f385, %f385, %f385, %f385};
	st.local.v4.f32 	[%rd1+1152], {%f385, %f385, %f385, %f385};
	st.local.v4.f32 	[%rd1+144], {%f385, %f385, %f385, %f385};
	st.local.v4.f32 	[%rd1+1168], {%f385, %f385, %f385, %f385};
	st.local.v4.f32 	[%rd1+160], {%f385, %f385, %f385, %f385};
	st.local.v4.f32 	[%rd1+1184], {%f385, %f385, %f385, %f385};
	st.local.v4.f32 	[%rd1+176], {%f385, %f385, %f385, %f385};
	st.local.v4.f32 	[%rd1+1200], {%f385, %f385, %f385, %f385};
	st.local.v4.f32 	[%rd1+192], {%f385, %f385, %f385, %f385};
	st.local.v4.f32 	[%rd1+1216], {%f385, %f385, %f385, %f385};
	st.local.v4.f32 	[%rd1+208], {%f385, %f385, %f385, %f385};
	st.local.v4.f32 	[%rd1+1232], {%f385, %f385, %f385, %f385};
	st.local.v4.f32 	[%rd1+224], {%f385, %f385, %f385, %f385};
	st.local.v4.f32 	[%rd1+1248], {%f385, %f385, %f385, %f385};
	st.local.v4.f32 	[%rd1+240], {%f385, %f385, %f385, %f385};
	st.local.v4.f32 	[%rd1+1264], {%f385, %f385, %f385, %f385};
	st.local.v4.f32 	[%rd1+256], {%f385, %f385, %f385, %f385};
	st.local.v4.f32 	[%rd1+1280], {%f385, %f385, %f385, %f385};
	st.local.v4.f32 	[%rd1+272], {%f385, %f385, %f385, %f385};
	st.local.v4.f32 	[%rd1+1296], {%f385, %f385, %f385, %f385};
	st.local.v4.f32 	[%rd1+288], {%f385, %f385, %f385, %f385};
	st.local.v4.f32 	[%rd1+1312], {%f385, %f385, %f385, %f385};
	st.local.v4.f32 	[%rd1+304], {%f385, %f385, %f385, %f385};
	st.local.v4.f32 	[%rd1+1328], {%f385, %f385, %f385, %f385};
	st.local.v4.f32 	[%rd1+320], {%f385, %f385, %f385, %f385};
	st.local.v4.f32 	[%rd1+1344], {%f385, %f385, %f385, %f385};
	st.local.v4.f32 	[%rd1+336], {%f385, %f385, %f385, %f385};
	st.local.v4.f32 	[%rd1+1360], {%f385, %f385, %f385, %f385};
	st.local.v4.f32 	[%rd1+352], {%f385, %f385, %f385, %f385};
	st.local.v4.f32 	[%rd1+1376], {%f385, %f385, %f385, %f385};
	st.local.v4.f32 	[%rd1+368], {%f385, %f385, %f385, %f385};
	st.local.v4.f32 	[%rd1+1392], {%f385, %f385, %f385, %f385};
	st.local.v4.f32 	[%rd1+384], {%f385, %f385, %f385, %f385};
	st.local.v4.f32 	[%rd1+1408], {%f385, %f385, %f385, %f385};
	st.local.v4.f32 	[%rd1+400], {%f385, %f385, %f385, %f385};
	st.local.v4.f32 	[%rd1+1424], {%f385, %f385, %f385, %f385};
	st.local.v4.f32 	[%rd1+416], {%f385, %f385, %f385, %f385};
	st.local.v4.f32 	[%rd1+1440], {%f385, %f385, %f385, %f385};
	st.local.v4.f32 	[%rd1+432], {%f385, %f385, %f385, %f385};
	st.local.v4.f32 	[%rd1+1456], {%f385, %f385, %f385, %f385};
	st.local.v4.f32 	[%rd1+448], {%f385, %f385, %f385, %f385};
	st.local.v4.f32 	[%rd1+1472], {%f385, %f385, %f385, %f385};
	st.local.v4.f32 	[%rd1+464], {%f385, %f385, %f385, %f385};
	st.local.v4.f32 	[%rd1+1488], {%f385, %f385, %f385, %f385};
	st.local.v4.f32 	[%rd1+480], {%f385, %f385, %f385, %f385};
	st.local.v4.f32 	[%rd1+1504], {%f385, %f385, %f385, %f385};
	st.local.v4.f32 	[%rd1+496], {%f385, %f385, %f385, %f385};
	st.local.v4.f32 	[%rd1+1520], {%f385, %f385, %f385, %f385};
	st.local.v4.f32 	[%rd1+512], {%f385, %f385, %f385, %f385};
	st.local.v4.f32 	[%rd1+1536], {%f385, %f385, %f385, %f385};
	st.local.v4.f32 	[%rd1+528], {%f385, %f385, %f385, %f385};
	st.local.v4.f32 	[%rd1+1552], {%f385, %f385, %f385, %f385};
	st.local.v4.f32 	[%rd1+544], {%f385, %f385, %f385, %f385};
	st.local.v4.f32 	[%rd1+1568], {%f385, %f385, %f385, %f385};
	st.local.v4.f32 	[%rd1+560], {%f385, %f385, %f385, %f385};
	st.local.v4.f32 	[%rd1+1584], {%f385, %f385, %f385, %f385};
	st.local.v4.f32 	[%rd1+576], {%f385, %f385, %f385, %f385};
	st.local.v4.f32 	[%rd1+1600], {%f385, %f385, %f385, %f385};
	st.local.v4.f32 	[%rd1+592], {%f385, %f385, %f385, %f385};
	st.local.v4.f32 	[%rd1+1616], {%f385, %f385, %f385, %f385};
	st.local.v4.f32 	[%rd1+608], {%f385, %f385, %f385, %f385};
	st.local.v4.f32 	[%rd1+1632], {%f385, %f385, %f385, %f385};
	st.local.v4.f32 	[%rd1+624], {%f385, %f385, %f385, %f385};
	st.local.v4.f32 	[%rd1+1648], {%f385, %f385, %f385, %f385};
	st.local.v4.f32 	[%rd1+640], {%f385, %f385, %f385, %f385};
	st.local.v4.f32 	[%rd1+1664], {%f385, %f385, %f385, %f385};
	st.local.v4.f32 	[%rd1+656], {%f385, %f385, %f385, %f385};
	st.local.v4.f32 	[%rd1+1680], {%f385, %f385, %f385, %f385};
	st.local.v4.f32 	[%rd1+672], {%f385, %f385, %f385, %f385};
	st.local.v4.f32 	[%rd1+1696], {%f385, %f385, %f385, %f385};
	st.local.v4.f32 	[%rd1+688], {%f385, %f385, %f385, %f385};
	st.local.v4.f32 	[%rd1+1712], {%f385, %f385, %f385, %f385};
	st.local.v4.f32 	[%rd1+704], {%f385, %f385, %f385, %f385};
	st.local.v4.f32 	[%rd1+1728], {%f385, %f385, %f385, %f385};
	st.local.v4.f32 	[%rd1+720], {%f385, %f385, %f385, %f385};
	st.local.v4.f32 	[%rd1+1744], {%f385, %f385, %f385, %f385};
	st.local.v4.f32 	[%rd1+736], {%f385, %f385, %f385, %f385};
	st.local.v4.f32 	[%rd1+1760], {%f385, %f385, %f385, %f385};
	st.local.v4.f32 	[%rd1+752], {%f385, %f385, %f385, %f385};
	st.local.v4.f32 	[%rd1+1776], {%f385, %f385, %f385, %f385};
	st.local.v4.f32 	[%rd1+768], {%f385, %f385, %f385, %f385};
	st.local.v4.f32 	[%rd1+1792], {%f385, %f385, %f385, %f385};
	st.local.v4.f32 	[%rd1+784], {%f385, %f385, %f385, %f385};
	st.local.v4.f32 	[%rd1+1808], {%f385, %f385, %f385, %f385};
	st.local.v4.f32 	[%rd1+800], {%f385, %f385, %f385, %f385};
	st.local.v4.f32 	[%rd1+1824], {%f385, %f385, %f385, %f385};
	st.local.v4.f32 	[%rd1+816], {%f385, %f385, %f385, %f385};
	st.local.v4.f32 	[%rd1+1840], {%f385, %f385, %f385, %f385};
	st.local.v4.f32 	[%rd1+832], {%f385, %f385, %f385, %f385};
	st.local.v4.f32 	[%rd1+1856], {%f385, %f385, %f385, %f385};
	st.local.v4.f32 	[%rd1+848], {%f385, %f385, %f385, %f385};
	st.local.v4.f32 	[%rd1+1872], {%f385, %f385, %f385, %f385};
	st.local.v4.f32 	[%rd1+864], {%f385, %f385, %f385, %f385};
	st.local.v4.f32 	[%rd1+1888], {%f385, %f385, %f385, %f385};
	st.local.v4.f32 	[%rd1+880], {%f385, %f385, %f385, %f385};
	st.local.v4.f32 	[%rd1+1904], {%f385, %f385, %f385, %f385};
	st.local.v4.f32 	[%rd1+896], {%f385, %f385, %f385, %f385};
	st.local.v4.f32 	[%rd1+1920], {%f385, %f385, %f385, %f385};
	st.local.v4.f32 	[%rd1+912], {%f385, %f385, %f385, %f385};
	st.local.v4.f32 	[%rd1+1936], {%f385, %f385, %f385, %f385};
	st.local.v4.f32 	[%rd1+928], {%f385, %f385, %f385, %f385};
	st.local.v4.f32 	[%rd1+1952], {%f385, %f385, %f385, %f385};
	st.local.v4.f32 	[%rd1+944], {%f385, %f385, %f385, %f385};
	st.local.v4.f32 	[%rd1+1968], {%f385, %f385, %f385, %f385};
	st.local.v4.f32 	[%rd1+960], {%f385, %f385, %f385, %f385};
	st.local.v4.f32 	[%rd1+1984], {%f385, %f385, %f385, %f385};
	st.local.v4.f32 	[%rd1+976], {%f385, %f385, %f385, %f385};
	st.local.v4.f32 	[%rd1+2000], {%f385, %f385, %f385, %f385};
	st.local.v4.f32 	[%rd1+992], {%f385, %f385, %f385, %f385};
	st.local.v4.f32 	[%rd1+2016], {%f385, %f385, %f385, %f385};
	st.local.v4.f32 	[%rd1+1008], {%f385, %f385, %f385, %f385};
	st.local.v4.f32 	[%rd1+2032], {%f385, %f385, %f385, %f385};
	mov.u32 	%r19, %tid.x;
	shl.b32 	%r1, %r19, 2;
	mov.b32 	%r78, 0;
	shl.b32 	%r23, %r19, 7;
	or.b32  	%r24, %r23, %r19;
	and.b32  	%r25, %r24, 15367;
	mov.u32 	%r27, %ctaid.x;
	shl.b32 	%r28, %r27, 14;
	and.b32  	%r29, %r28, 2147352576;
	mov.u32 	%r32, _ZZ16mymatmul_kernel0E11data_shared;
	add.s32 	%r33, %r32, %r1;
$L__BB0_1:
	ld.param.u64 	%rd42, [mymatmul_kernel0_param_1];
	ld.param.u64 	%rd41, [mymatmul_kernel0_param_0];
	bar.sync 	0;
	shl.b32 	%r21, %r78, 3;
	add.s32 	%r26, %r25, %r21;
	add.s32 	%r30, %r26, %r29;
	cvta.to.global.u64 	%rd12, %rd41;
	mul.wide.u32 	%rd13, %r30, 4;
	add.s64 	%rd14, %rd12, %rd13;
	ld.global.nc.f32 	%f386, [%rd14];
	st.shared.f32 	[%r33], %f386;
	add.s32 	%r34, %r30, 16384;
	mul.wide.u32 	%rd15, %r34, 4;
	add.s64 	%rd16, %rd12, %rd15;
	ld.global.nc.f32 	%f387, [%rd16];
	st.shared.f32 	[%r33+512], %f387;
	add.s32 	%r35, %r30, 32768;
	mul.wide.u32 	%rd17, %r35, 4;
	add.s64 	%rd18, %rd12, %rd17;
	ld.global.nc.f32 	%f388, [%rd18];
	st.shared.f32 	[%r33+1024], %f388;
	add.s32 	%r36, %r30, 49152;
	mul.wide.u32 	%rd19, %r36, 4;
	add.s64 	%rd20, %rd12, %rd19;
	ld.global.nc.f32 	%f389, [%rd20];
	st.shared.f32 	[%r33+1536], %f389;
	add.s32 	%r37, %r30, 65536;
	mul.wide.u32 	%rd21, %r37, 4;
	add.s64 	%rd22, %rd12, %rd21;
	ld.global.nc.f32 	%f390, [%rd22];
	st.shared.f32 	[%r33+2048], %f390;
	add.s32 	%r38, %r30, 81920;
	mul.wide.u32 	%rd23, %r38, 4;
	add.s64 	%rd24, %rd12, %rd23;
	ld.global.nc.f32 	%f391, [%rd24];
	st.shared.f32 	[%r33+2560], %f391;
	add.s32 	%r39, %r30, 98304;
	mul.wide.u32 	%rd25, %r39, 4;
	add.s64 	%rd26, %rd12, %rd25;
	ld.global.nc.f32 	%f392, [%rd26];
	st.shared.f32 	[%r33+3072], %f392;
	add.s32 	%r40, %r30, 114688;
	mul.wide.u32 	%rd27, %r40, 4;
	add.s64 	%rd28, %rd12, %rd27;
	ld.global.nc.f32 	%f393, [%rd28];
	st.shared.f32 	[%r33+3584], %f393;
	shl.b32 	%r41, %r78, 15;
	shl.b32 	%r42, %r27, 9;
	and.b32  	%r43, %r42, 3584;
	or.b32  	%r44, %r43, %r19;
	or.b32  	%r45, %r44, %r41;
	cvta.to.global.u64 	%rd29, %rd42;
	mul.wide.u32 	%rd30, %r45, 4;
	add.s64 	%rd31, %rd29, %rd30;
	ld.global.nc.f32 	%f394, [%rd31];
	mov.u32 	%r46, _ZZ16mymatmul_kernel0E13kernel_shared;
	add.s32 	%r47, %r46, %r1;
	st.shared.f32 	[%r47], %f394;
	ld.global.nc.f32 	%f395, [%rd31+512];
	st.shared.f32 	[%r47+512], %f395;
	ld.global.nc.f32 	%f396, [%rd31+1024];
	st.shared.f32 	[%r47+1024], %f396;
	ld.global.nc.f32 	%f397, [%rd31+1536];
	st.shared.f32 	[%r47+1536], %f397;
	ld.global.nc.f32 	%f398, [%rd31+16384];
	st.shared.f32 	[%r47+2048], %f398;
	ld.global.nc.f32 	%f399, [%rd31+16896];
	st.shared.f32 	[%r47+2560], %f399;
	ld.global.nc.f32 	%f400, [%rd31+17408];
	st.shared.f32 	[%r47+3072], %f400;
	ld.global.nc.f32 	%f401, [%rd31+17920];
	st.shared.f32 	[%r47+3584], %f401;
	ld.global.nc.f32 	%f402, [%rd31+32768];
	st.shared.f32 	[%r47+4096], %f402;
	ld.global.nc.f32 	%f403, [%rd31+33280];
	st.shared.f32 	[%r47+4608], %f403;
	ld.global.nc.f32 	%f404, [%rd31+33792];
	st.shared.f32 	[%r47+5120], %f404;
	ld.global.nc.f32 	%f405, [%rd31+34304];
	st.shared.f32 	[%r47+5632], %f405;
	ld.global.nc.f32 	%f406, [%rd31+49152];
	st.shared.f32 	[%r47+6144], %f406;
	ld.global.nc.f32 	%f407, [%rd31+49664];
	st.shared.f32 	[%r47+6656], %f407;
	ld.global.nc.f32 	%f408, [%rd31+50176];
	st.shared.f32 	[%r47+7168], %f408;
	ld.global.nc.f32 	%f409, [%rd31+50688];
	st.shared.f32 	[%r47+7680], %f409;
	ld.global.nc.f32 	%f410, [%rd31+65536];
	st.shared.f32 	[%r47+8192], %f410;
	ld.global.nc.f32 	%f411, [%rd31+66048];
	st.shared.f32 	[%r47+8704], %f411;
	ld.global.nc.f32 	%f412, [%rd31+66560];
	st.shared.f32 	[%r47+9216], %f412;
	ld.global.nc.f32 	%f413, [%rd31+67072];
	st.shared.f32 	[%r47+9728], %f413;
	ld.global.nc.f32 	%f414, [%rd31+81920];
	st.shared.f32 	[%r47+10240], %f414;
	ld.global.nc.f32 	%f415, [%rd31+82432];
	st.shared.f32 	[%r47+10752], %f415;
	ld.global.nc.f32 	%f416, [%rd31+82944];
	st.shared.f32 	[%r47+11264], %f416;
	ld.global.nc.f32 	%f417, [%rd31+83456];
	st.shared.f32 	[%r47+11776], %f417;
	ld.global.nc.f32 	%f418, [%rd31+98304];
	st.shared.f32 	[%r47+12288], %f418;
	ld.global.nc.f32 	%f419, [%rd31+98816];
	st.shared.f32 	[%r47+12800], %f419;
	ld.global.nc.f32 	%f420, [%rd31+99328];
	st.shared.f32 	[%r47+13312], %f420;
	ld.global.nc.f32 	%f421, [%rd31+99840];
	st.shared.f32 	[%r47+13824], %f421;
	ld.global.nc.f32 	%f422, [%rd31+114688];
	st.shared.f32 	[%r47+14336], %f422;
	ld.global.nc.f32 	%f423, [%rd31+115200];
	st.shared.f32 	[%r47+14848], %f423;
	ld.global.nc.f32 	%f424, [%rd31+115712];
	st.shared.f32 	[%r47+15360], %f424;
	ld.global.nc.f32 	%f425, [%rd31+116224];
	st.shared.f32 	[%r47+15872], %f425;
	bar.sync 	0;
	mov.b32 	%r79, 0;
$L__BB0_2:
	mov.u32 	%r49, %tid.x;
	shl.b32 	%r50, %r49, 4;
	mov.u32 	%r51, _ZZ16mymatmul_kernel0E13kernel_shared;
	add.s32 	%r52, %r50, %r51;
	add.s32 	%r80, %r52, 4;
	shl.b32 	%r53, %r79, 6;
	mul.wide.u32 	%rd32, %r53, 4;
	add.s64 	%rd33, %rd1, %rd32;
	ld.local.v2.f32 	{%f573, %f570}, [%rd33];
	ld.local.v2.f32 	{%f572, %f511}, [%rd33+240];
	ld.local.v2.f32 	{%f571, %f569}, [%rd33+1024];
	ld.local.v2.f32 	{%f568, %f566}, [%rd33+16];
	ld.local.v2.f32 	{%f567, %f565}, [%rd33+1040];
	ld.local.v2.f32 	{%f564, %f562}, [%rd33+32];
	ld.local.v2.f32 	{%f563, %f561}, [%rd33+1056];
	ld.local.v2.f32 	{%f560, %f558}, [%rd33+48];
	ld.local.v2.f32 	{%f559, %f557}, [%rd33+1072];
	ld.local.v2.f32 	{%f556, %f554}, [%rd33+64];
	ld.local.v2.f32 	{%f555, %f553}, [%rd33+1088];
	ld.local.v2.f32 	{%f552, %f550}, [%rd33+80];
	ld.local.v2.f32 	{%f551, %f549}, [%rd33+1104];
	ld.local.v2.f32 	{%f548, %f546}, [%rd33+96];
	ld.local.v2.f32 	{%f547, %f545}, [%rd33+1120];
	ld.local.v2.f32 	{%f544, %f542}, [%rd33+112];
	ld.local.v2.f32 	{%f543, %f541}, [%rd33+1136];
	ld.local.v2.f32 	{%f540, %f538}, [%rd33+128];
	ld.local.v2.f32 	{%f539, %f537}, [%rd33+1152];
	ld.local.v2.f32 	{%f536, %f534}, [%rd33+144];
	ld.local.v2.f32 	{%f535, %f533}, [%rd33+1168];
	ld.local.v2.f32 	{%f532, %f530}, [%rd33+160];
	ld.local.v2.f32 	{%f531, %f529}, [%rd33+1184];
	ld.local.v2.f32 	{%f528, %f526}, [%rd33+176];
	ld.local.v2.f32 	{%f527, %f525}, [%rd33+1200];
	ld.local.v2.f32 	{%f524, %f522}, [%rd33+192];
	ld.local.v2.f32 	{%f523, %f521}, [%rd33+1216];
	ld.local.v2.f32 	{%f520, %f518}, [%rd33+208];
	ld.local.v2.f32 	{%f519, %f517}, [%rd33+1232];
	ld.local.v2.f32 	{%f516, %f514}, [%rd33+224];
	ld.local.v2.f32 	{%f515, %f513}, [%rd33+1248];
	ld.local.v2.f32 	{%f512, %f510}, [%rd33+1264];
	shl.b32 	%r54, %r79, 9;
	mov.u32 	%r55, _ZZ16mymatmul_kernel0E11data_shared;
	add.s32 	%r56, %r55, %r54;
	add.s32 	%r81, %r56, 2048;
	mov.b32 	%r82, 2048;
$L__BB0_3:
	ld.shared.f32 	%f426, [%r81];
	ld.shared.f32 	%f427, [%r81+-2048];
	ld.shared.f32 	%f428, [%r80+-4];
	fma.rn.f32 	%f573, %f427, %f428, %f573;
	fma.rn.f32 	%f571, %f426, %f428, %f571;
	ld.shared.f32 	%f429, [%r80];
	fma.rn.f32 	%f570, %f427, %f429, %f570;
	fma.rn.f32 	%f569, %f426, %f429, %f569;
	ld.shared.f32 	%f430, [%r81+32];
	ld.shared.f32 	%f431, [%r81+-2016];
	fma.rn.f32 	%f568, %f431, %f428, %f568;
	fma.rn.f32 	%f567, %f430, %f428, %f567;
	fma.rn.f32 	%f566, %f431, %f429, %f566;
	fma.rn.f32 	%f565, %f430, %f429, %f565;
	ld.shared.f32 	%f432, [%r81+64];
	ld.shared.f32 	%f433, [%r81+-1984];
	fma.rn.f32 	%f564, %f433, %f428, %f564;
	fma.rn.f32 	%f563, %f432, %f428, %f563;
	fma.rn.f32 	%f562, %f433, %f429, %f562;
	fma.rn.f32 	%f561, %f432, %f429, %f561;
	ld.shared.f32 	%f434, [%r81+96];
	ld.shared.f32 	%f435, [%r81+-1952];
	fma.rn.f32 	%f560, %f435, %f428, %f560;
	fma.rn.f32 	%f559, %f434, %f428, %f559;
	fma.rn.f32 	%f558, %f435, %f429, %f558;
	fma.rn.f32 	%f557, %f434, %f429, %f557;
	ld.shared.f32 	%f436, [%r81+128];
	ld.shared.f32 	%f437, [%r81+-1920];
	fma.rn.f32 	%f556, %f437, %f428, %f556;
	fma.rn.f32 	%f555, %f436, %f428, %f555;
	fma.rn.f32 	%f554, %f437, %f429, %f554;
	fma.rn.f32 	%f553, %f436, %f429, %f553;
	ld.shared.f32 	%f438, [%r81+160];
	ld.shared.f32 	%f439, [%r81+-1888];
	fma.rn.f32 	%f552, %f439, %f428, %f552;
	fma.rn.f32 	%f551, %f438, %f428, %f551;
	fma.rn.f32 	%f550, %f439, %f429, %f550;
	fma.rn.f32 	%f549, %f438, %f429, %f549;
	ld.shared.f32 	%f440, [%r81+192];
	ld.shared.f32 	%f441, [%r81+-1856];
	fma.rn.f32 	%f548, %f441, %f428, %f548;
	fma.rn.f32 	%f547, %f440, %f428, %f547;
	fma.rn.f32 	%f546, %f441, %f429, %f546;
	fma.rn.f32 	%f545, %f440, %f429, %f545;
	ld.shared.f32 	%f442, [%r81+224];
	ld.shared.f32 	%f443, [%r81+-1824];
	fma.rn.f32 	%f544, %f443, %f428, %f544;
	fma.rn.f32 	%f543, %f442, %f428, %f543;
	fma.rn.f32 	%f542, %f443, %f429, %f542;
	fma.rn.f32 	%f541, %f442, %f429, %f541;
	ld.shared.f32 	%f444, [%r81+256];
	ld.shared.f32 	%f445, [%r81+-1792];
	fma.rn.f32 	%f540, %f445, %f428, %f540;
	fma.rn.f32 	%f539, %f444, %f428, %f539;
	fma.rn.f32 	%f538, %f445, %f429, %f538;
	fma.rn.f32 	%f537, %f444, %f429, %f537;
	ld.shared.f32 	%f446, [%r81+288];
	ld.shared.f32 	%f447, [%r81+-1760];
	fma.rn.f32 	%f536, %f447, %f428, %f536;
	fma.rn.f32 	%f535, %f446, %f428, %f535;
	fma.rn.f32 	%f534, %f447, %f429, %f534;
	fma.rn.f32 	%f533, %f446, %f429, %f533;
	ld.shared.f32 	%f448, [%r81+320];
	ld.shared.f32 	%f449, [%r81+-1728];
	fma.rn.f32 	%f532, %f449, %f428, %f532;
	fma.rn.f32 	%f531, %f448, %f428, %f531;
	fma.rn.f32 	%f530, %f449, %f429, %f530;
	fma.rn.f32 	%f529, %f448, %f429, %f529;
	ld.shared.f32 	%f450, [%r81+352];
	ld.shared.f32 	%f451, [%r81+-1696];
	fma.rn.f32 	%f528, %f451, %f428, %f528;
	fma.rn.f32 	%f527, %f450, %f428, %f527;
	fma.rn.f32 	%f526, %f451, %f429, %f526;
	fma.rn.f32 	%f525, %f450, %f429, %f525;
	ld.shared.f32 	%f452, [%r81+384];
	ld.shared.f32 	%f453, [%r81+-1664];
	fma.rn.f32 	%f524, %f453, %f428, %f524;
	fma.rn.f32 	%f523, %f452, %f428, %f523;
	fma.rn.f32 	%f522, %f453, %f429, %f522;
	fma.rn.f32 	%f521, %f452, %f429, %f521;
	ld.shared.f32 	%f454, [%r81+416];
	ld.shared.f32 	%f455, [%r81+-1632];
	fma.rn.f32 	%f520, %f455, %f428, %f520;
	fma.rn.f32 	%f519, %f454, %f428, %f519;
	fma.rn.f32 	%f518, %f455, %f429, %f518;
	fma.rn.f32 	%f517, %f454, %f429, %f517;
	ld.shared.f32 	%f456, [%r81+448];
	ld.shared.f32 	%f457, [%r81+-1600];
	fma.rn.f32 	%f516, %f457, %f428, %f516;
	fma.rn.f32 	%f515, %f456, %f428, %f515;
	fma.rn.f32 	%f514, %f457, %f429, %f514;
	fma.rn.f32 	%f513, %f456, %f429, %f513;
	ld.shared.f32 	%f458, [%r81+480];
	ld.shared.f32 	%f459, [%r81+-1568];
	fma.rn.f32 	%f572, %f459, %f428, %f572;
	fma.rn.f32 	%f512, %f458, %f428, %f512;
	fma.rn.f32 	%f511, %f459, %f429, %f511;
	fma.rn.f32 	%f510, %f458, %f429, %f510;
	add.s32 	%r82, %r82, 4;
	add.s32 	%r81, %r81, 4;
	add.s32 	%r80, %r80, 2048;
	setp.ne.s32 	%p1, %r82, 2080;
	@%p1 bra 	$L__BB0_3;
	shl.b32 	%r58, %r79, 6;
	mul.wide.u32 	%rd34, %r58, 4;
	add.s64 	%rd35, %rd1, %rd34;
	st.local.v2.f32 	[%rd35], {%f573, %f570};
	st.local.v2.f32 	[%rd35+1024], {%f571, %f569};
	st.local.v2.f32 	[%rd35+16], {%f568, %f566};
	st.local.v2.f32 	[%rd35+1040], {%f567, %f565};
	st.local.v2.f32 	[%rd35+32], {%f564, %f562};
	st.local.v2.f32 	[%rd35+1056], {%f563, %f561};
	st.local.v2.f32 	[%rd35+48], {%f560, %f558};
	st.local.v2.f32 	[%rd35+1072], {%f559, %f557};
	st.local.v2.f32 	[%rd35+64], {%f556, %f554};
	st.local.v2.f32 	[%rd35+1088], {%f555, %f553};
	st.local.v2.f32 	[%rd35+80], {%f552, %f550};
	st.local.v2.f32 	[%rd35+1104], {%f551, %f549};
	st.local.v2.f32 	[%rd35+96], {%f548, %f546};
	st.local.v2.f32 	[%rd35+1120], {%f547, %f545};
	st.local.v2.f32 	[%rd35+112], {%f544, %f542};
	st.local.v2.f32 	[%rd35+1136], {%f543, %f541};
	st.local.v2.f32 	[%rd35+128], {%f540, %f538};
	st.local.v2.f32 	[%rd35+1152], {%f539, %f537};
	st.local.v2.f32 	[%rd35+144], {%f536, %f534};
	st.local.v2.f32 	[%rd35+1168], {%f535, %f533};
	st.local.v2.f32 	[%rd35+160], {%f532, %f530};
	st.local.v2.f32 	[%rd35+1184], {%f531, %f529};
	st.local.v2.f32 	[%rd35+176], {%f528, %f526};
	st.local.v2.f32 	[%rd35+1200], {%f527, %f525};
	st.local.v2.f32 	[%rd35+192], {%f524, %f522};
	st.local.v2.f32 	[%rd35+1216], {%f523, %f521};
	st.local.v2.f32 	[%rd35+208], {%f520, %f518};
	st.local.v2.f32 	[%rd35+1232], {%f519, %f517};
	st.local.v2.f32 	[%rd35+224], {%f516, %f514};
	st.local.v2.f32 	[%rd35+1248], {%f515, %f513};
	st.local.v2.f32 	[%rd35+240], {%f572, %f511};
	st.local.v2.f32 	[%rd35+1264], {%f512, %f510};
	ld.local.v2.f32 	{%f637, %f634}, [%rd35+8];
	ld.local.v2.f32 	{%f636, %f575}, [%rd35+248];
	ld.local.v2.f32 	{%f635, %f633}, [%rd35+1032];
	ld.local.v2.f32 	{%f632, %f630}, [%rd35+24];
	ld.local.v2.f32 	{%f631, %f629}, [%rd35+1048];
	ld.local.v2.f32 	{%f628, %f626}, [%rd35+40];
	ld.local.v2.f32 	{%f627, %f625}, [%rd35+1064];
	ld.local.v2.f32 	{%f624, %f622}, [%rd35+56];
	ld.local.v2.f32 	{%f623, %f621}, [%rd35+1080];
	ld.local.v2.f32 	{%f620, %f618}, [%rd35+72];
	ld.local.v2.f32 	{%f619, %f617}, [%rd35+1096];
	ld.local.v2.f32 	{%f616, %f614}, [%rd35+88];
	ld.local.v2.f32 	{%f615, %f613}, [%rd35+1112];
	ld.local.v2.f32 	{%f612, %f610}, [%rd35+104];
	ld.local.v2.f32 	{%f611, %f609}, [%rd35+1128];
	ld.local.v2.f32 	{%f608, %f606}, [%rd35+120];
	ld.local.v2.f32 	{%f607, %f605}, [%rd35+1144];
	ld.local.v2.f32 	{%f604, %f602}, [%rd35+136];
	ld.local.v2.f32 	{%f603, %f601}, [%rd35+1160];
	ld.local.v2.f32 	{%f600, %f598}, [%rd35+152];
	ld.local.v2.f32 	{%f599, %f597}, [%rd35+1176];
	ld.local.v2.f32 	{%f596, %f594}, [%rd35+168];
	ld.local.v2.f32 	{%f595, %f593}, [%rd35+1192];
	ld.local.v2.f32 	{%f592, %f590}, [%rd35+184];
	ld.local.v2.f32 	{%f591, %f589}, [%rd35+1208];
	ld.local.v2.f32 	{%f588, %f586}, [%rd35+200];
	ld.local.v2.f32 	{%f587, %f585}, [%rd35+1224];
	ld.local.v2.f32 	{%f584, %f582}, [%rd35+216];
	ld.local.v2.f32 	{%f583, %f581}, [%rd35+1240];
	ld.local.v2.f32 	{%f580, %f578}, [%rd35+232];
	ld.local.v2.f32 	{%f579, %f577}, [%rd35+1256];
	ld.local.v2.f32 	{%f576, %f574}, [%rd35+1272];
	mov.b32 	%r83, 0;
$L__BB0_5:
	shl.b32 	%r59, %r79, 7;
	add.s32 	%r60, %r83, %r59;
	shl.b32 	%r61, %r60, 2;
	mov.u32 	%r62, _ZZ16mymatmul_kernel0E11data_shared;
	add.s32 	%r63, %r62, %r61;
	ld.shared.f32 	%f460, [%r63+2048];
	ld.shared.f32 	%f461, [%r63];
	shl.b32 	%r64, %r1, 2;
	shl.b32 	%r65, %r83, 11;
	or.b32  	%r66, %r65, %r64;
	mov.u32 	%r67, _ZZ16mymatmul_kernel0E13kernel_shared;
	add.s32 	%r68, %r67, %r66;
	ld.shared.f32 	%f462, [%r68+8];
	fma.rn.f32 	%f637, %f461, %f462, %f637;
	fma.rn.f32 	%f635, %f460, %f462, %f635;
	ld.shared.f32 	%f463, [%r68+12];
	fma.rn.f32 	%f634, %f461, %f463, %f634;
	fma.rn.f32 	%f633, %f460, %f463, %f633;
	ld.shared.f32 	%f464, [%r63+2080];
	ld.shared.f32 	%f465, [%r63+32];
	fma.rn.f32 	%f632, %f465, %f462, %f632;
	fma.rn.f32 	%f631, %f464, %f462, %f631;
	fma.rn.f32 	%f630, %f465, %f463, %f630;
	fma.rn.f32 	%f629, %f464, %f463, %f629;
	ld.shared.f32 	%f466, [%r63+2112];
	ld.shared.f32 	%f467, [%r63+64];
	fma.rn.f32 	%f628, %f467, %f462, %f628;
	fma.rn.f32 	%f627, %f466, %f462, %f627;
	fma.rn.f32 	%f626, %f467, %f463, %f626;
	fma.rn.f32 	%f625, %f466, %f463, %f625;
	ld.shared.f32 	%f468, [%r63+2144];
	ld.shared.f32 	%f469, [%r63+96];
	fma.rn.f32 	%f624, %f469, %f462, %f624;
	fma.rn.f32 	%f623, %f468, %f462, %f623;
	fma.rn.f32 	%f622, %f469, %f463, %f622;
	fma.rn.f32 	%f621, %f468, %f463, %f621;
	ld.shared.f32 	%f470, [%r63+2176];
	ld.shared.f32 	%f471, [%r63+128];
	fma.rn.f32 	%f620, %f471, %f462, %f620;
	fma.rn.f32 	%f619, %f470, %f462, %f619;
	fma.rn.f32 	%f618, %f471, %f463, %f618;
	fma.rn.f32 	%f617, %f470, %f463, %f617;
	ld.shared.f32 	%f472, [%r63+2208];
	ld.shared.f32 	%f473, [%r63+160];
	fma.rn.f32 	%f616, %f473, %f462, %f616;
	fma.rn.f32 	%f615, %f472, %f462, %f615;
	fma.rn.f32 	%f614, %f473, %f463, %f614;
	fma.rn.f32 	%f613, %f472, %f463, %f613;
	ld.shared.f32 	%f474, [%r63+2240];
	ld.shared.f32 	%f475, [%r63+192];
	fma.rn.f32 	%f612, %f475, %f462, %f612;
	fma.rn.f32 	%f611, %f474, %f462, %f611;
	fma.rn.f32 	%f610, %f475, %f463, %f610;
	fma.rn.f32 	%f609, %f474, %f463, %f609;
	ld.shared.f32 	%f476, [%r63+2272];
	ld.shared.f32 	%f477, [%r63+224];
	fma.rn.f32 	%f608, %f477, %f462, %f608;
	fma.rn.f32 	%f607, %f476, %f462, %f607;
	fma.rn.f32 	%f606, %f477, %f463, %f606;
	fma.rn.f32 	%f605, %f476, %f463, %f605;
	ld.shared.f32 	%f478, [%r63+2304];
	ld.shared.f32 	%f479, [%r63+256];
	fma.rn.f32 	%f604, %f479, %f462, %f604;
	fma.rn.f32 	%f603, %f478, %f462, %f603;
	fma.rn.f32 	%f602, %f479, %f463, %f602;
	fma.rn.f32 	%f601, %f478, %f463, %f601;
	ld.shared.f32 	%f480, [%r63+2336];
	ld.shared.f32 	%f481, [%r63+288];
	fma.rn.f32 	%f600, %f481, %f462, %f600;
	fma.rn.f32 	%f599, %f480, %f462, %f599;
	fma.rn.f32 	%f598, %f481, %f463, %f598;
	fma.rn.f32 	%f597, %f480, %f463, %f597;
	ld.shared.f32 	%f482, [%r63+2368];
	ld.shared.f32 	%f483, [%r63+320];
	fma.rn.f32 	%f596, %f483, %f462, %f596;
	fma.rn.f32 	%f595, %f482, %f462, %f595;
	fma.rn.f32 	%f594, %f483, %f463, %f594;
	fma.rn.f32 	%f593, %f482, %f463, %f593;
	ld.shared.f32 	%f484, [%r63+2400];
	ld.shared.f32 	%f485, [%r63+352];
	fma.rn.f32 	%f592, %f485, %f462, %f592;
	fma.rn.f32 	%f591, %f484, %f462, %f591;
	fma.rn.f32 	%f590, %f485, %f463, %f590;
	fma.rn.f32 	%f589, %f484, %f463, %f589;
	ld.shared.f32 	%f486, [%r63+2432];
	ld.shared.f32 	%f487, [%r63+384];
	fma.rn.f32 	%f588, %f487, %f462, %f588;
	fma.rn.f32 	%f587, %f486, %f462, %f587;
	fma.rn.f32 	%f586, %f487, %f463, %f586;
	fma.rn.f32 	%f585, %f486, %f463, %f585;
	ld.shared.f32 	%f488, [%r63+2464];
	ld.shared.f32 	%f489, [%r63+416];
	fma.rn.f32 	%f584, %f489, %f462, %f584;
	fma.rn.f32 	%f583, %f488, %f462, %f583;
	fma.rn.f32 	%f582, %f489, %f463, %f582;
	fma.rn.f32 	%f581, %f488, %f463, %f581;
	ld.shared.f32 	%f490, [%r63+2496];
	ld.shared.f32 	%f491, [%r63+448];
	fma.rn.f32 	%f580, %f491, %f462, %f580;
	fma.rn.f32 	%f579, %f490, %f462, %f579;
	fma.rn.f32 	%f578, %f491, %f463, %f578;
	fma.rn.f32 	%f577, %f490, %f463, %f577;
	ld.shared.f32 	%f492, [%r63+2528];
	ld.shared.f32 	%f493, [%r63+480];
	fma.rn.f32 	%f636, %f493, %f462, %f636;
	fma.rn.f32 	%f576, %f492, %f462, %f576;
	fma.rn.f32 	%f575, %f493, %f463, %f575;
	fma.rn.f32 	%f574, %f492, %f463, %f574;
	add.s32 	%r83, %r83, 1;
	setp.ne.s32 	%p2, %r83, 8;
	@%p2 bra 	$L__BB0_5;
	shl.b32 	%r69, %r79, 6;
	mul.wide.u32 	%rd36, %r69, 4;
	add.s64 	%rd37, %rd1, %rd36;
	st.local.v2.f32 	[%rd37+8], {%f637, %f634};
	st.local.v2.f32 	[%rd37+1032], {%f635, %f633};
	st.local.v2.f32 	[%rd37+24], {%f632, %f630};
	st.local.v2.f32 	[%rd37+1048], {%f631, %f629};
	st.local.v2.f32 	[%rd37+40], {%f628, %f626};
	st.local.v2.f32 	[%rd37+1064], {%f627, %f625};
	st.local.v2.f32 	[%rd37+56], {%f624, %f622};
	st.local.v2.f32 	[%rd37+1080], {%f623, %f621};
	st.local.v2.f32 	[%rd37+72], {%f620, %f618};
	st.local.v2.f32 	[%rd37+1096], {%f619, %f617};
	st.local.v2.f32 	[%rd37+88], {%f616, %f614};
	st.local.v2.f32 	[%rd37+1112], {%f615, %f613};
	st.local.v2.f32 	[%rd37+104], {%f612, %f610};
	st.local.v2.f32 	[%rd37+1128], {%f611, %f609};
	st.local.v2.f32 	[%rd37+120], {%f608, %f606};
	st.local.v2.f32 	[%rd37+1144], {%f607, %f605};
	st.local.v2.f32 	[%rd37+136], {%f604, %f602};
	st.local.v2.f32 	[%rd37+1160], {%f603, %f601};
	st.local.v2.f32 	[%rd37+152], {%f600, %f598};
	st.local.v2.f32 	[%rd37+1176], {%f599, %f597};
	st.local.v2.f32 	[%rd37+168], {%f596, %f594};
	st.local.v2.f32 	[%rd37+1192], {%f595, %f593};
	st.local.v2.f32 	[%rd37+184], {%f592, %f590};
	st.local.v2.f32 	[%rd37+1208], {%f591, %f589};
	st.local.v2.f32 	[%rd37+200], {%f588, %f586};
	st.local.v2.f32 	[%rd37+1224], {%f587, %f585};
	st.local.v2.f32 	[%rd37+216], {%f584, %f582};
	st.local.v2.f32 	[%rd37+1240], {%f583, %f581};
	st.local.v2.f32 	[%rd37+232], {%f580, %f578};
	st.local.v2.f32 	[%rd37+1256], {%f579, %f577};
	st.local.v2.f32 	[%rd37+248], {%f636, %f575};
	st.local.v2.f32 	[%rd37+1272], {%f576, %f574};
	add.s32 	%r79, %r79, 1;
	setp.ne.s32 	%p3, %r79, 4;
	@%p3 bra 	$L__BB0_2;
	add.s32 	%r78, %r78, 1;
	setp.ne.s32 	%p4, %r78, 128;
	@%p4 bra 	$L__BB0_1;
	ld.param.u64 	%rd43, [mymatmul_kernel0_param_2];
	mov.u32 	%r71, %ctaid.x;
	shl.b32 	%r72, %r71, 16;
	and.b32  	%r73, %r72, 2146959360;
	or.b32  	%r74, %r73, %r1;
	shl.b32 	%r75, %r71, 9;
	and.b32  	%r76, %r75, 3584;
	or.b32  	%r77, %r74, %r76;
	mul.wide.u32 	%rd38, %r77, 4;
	cvta.to.global.u64 	%rd39, %rd43;
	add.s64 	%rd40, %rd38, %rd39;
	add.s64 	%rd45, %rd40, 1048576;
	mov.b32 	%r84, 0;
$L__BB0_9:
	ld.local.v4.f32 	{%f494, %f495, %f496, %f497}, [%rd44+-1040];
	st.global.f32 	[%rd45+-1048576], %f494;
	ld.local.v4.f32 	{%f498, %f499, %f500, %f501}, [%rd44+-16];
	st.global.f32 	[%rd45], %f498;
	st.global.f32 	[%rd45+-1048572], %f495;
	st.global.f32 	[%rd45+4], %f499;
	st.global.f32 	[%rd45+-1048568], %f496;
	st.global.f32 	[%rd45+8], %f500;
	st.global.f32 	[%rd45+-1048564], %f497;
	st.global.f32 	[%rd45+12], %f501;
	ld.local.v4.f32 	{%f502, %f503, %f504, %f505}, [%rd44+-1024];
	st.global.f32 	[%rd45+-1032192], %f502;
	ld.local.v4.f32 	{%f506, %f507, %f508, %f509}, [%rd44];
	st.global.f32 	[%rd45+16384], %f506;
	st.global.f32 	[%rd45+-1032188], %f503;
	st.global.f32 	[%rd45+16388], %f507;
	st.global.f32 	[%rd45+-1032184], %f504;
	st.global.f32 	[%rd45+16392], %f508;
	st.global.f32 	[%rd45+-1032180], %f505;
	st.global.f32 	[%rd45+16396], %f509;
	add.s32 	%r84, %r84, 2;
	add.s64 	%rd45, %rd45, 32768;
	add.s64 	%rd44, %rd44, 32;
	setp.ne.s32 	%p5, %r84, 64;
	@%p5 bra 	$L__BB0_9;
	ret;

}


// ===== COMPILED SASS (sm_100) =====

	.target	sm_100

	.elftype	@"ET_EXEC"


//--------------------- .note.nv.tkinfo           --------------------------
	.section	.note.nv.tkinfo,"",@"SHT_NOTE"
	.sectionflags	@"SHF_NOTE_NV_TKINFO"
	.tkinfo
        /*0018*/ 	.word	0x00000002
        /*0030*/ 	.string	""
        /*0030*/ 	.string	"ptxas"
        /*0030*/ 	.string	"Cuda compilation tools, release 13.0, V13.0.88"
        /*0030*/ 	.string	"Build cuda_13.0.r13.0/compiler.36424714_0"
        /*0030*/ 	.string	"-arch sm_100 -m 64 "



//--------------------- .note.nv.cuinfo           --------------------------
	.section	.note.nv.cuinfo,"",@"SHT_NOTE"
	.sectionflags	@"SHF_NOTE_NV_CUINFO"
        /*0018*/ 	.short	0x0002
        /*001a*/ 	.short	0x0064
        /*001c*/ 	.short	0x0082
	.zero		2


//--------------------- .nv.info                  --------------------------
	.section	.nv.info,"",@"SHT_CUDA_INFO"
	.align	4


	//----- nvinfo : EIATTR_REGCOUNT
	.align		4
        /*0000*/ 	.byte	0x04, 0x2f
        /*0002*/ 	.short	(.L_1 - .L_0)
	.align		4
.L_0:
        /*0004*/ 	.word	index@(mymatmul_kernel0)
        /*0008*/ 	.word	0x00000050


	//----- nvinfo : EIATTR_FRAME_SIZE
	.align		4
.L_1:
        /*000c*/ 	.byte	0x04, 0x11
        /*000e*/ 	.short	(.L_3 - .L_2)
	.align		4
.L_2:
        /*0010*/ 	.word	index@(mymatmul_kernel0)
        /*0014*/ 	.word	0x00000800


	//----- nvinfo : EIATTR_MIN_STACK_SIZE
	.align		4
.L_3:
        /*0018*/ 	.byte	0x04, 0x12
        /*001a*/ 	.short	(.L_5 - .L_4)
	.align		4
.L_4:
        /*001c*/ 	.word	index@(mymatmul_kernel0)
        /*0020*/ 	.word	0x00000800
.L_5:


//--------------------- .nv.compat                --------------------------
	.section	.nv.compat,"",@"SHT_CUDA_COMPAT_INFO"
	.align	4
        /*0000*/ 	.byte	0x02, 0x09, 0x00, 0x00, 0x02, 0x02, 0x01, 0x00, 0x02, 0x05, 0x05, 0x00, 0x03, 0x07, 0x01, 0x01
        /*0010*/ 	.byte	0x02, 0x03, 0x00, 0x00, 0x02, 0x06, 0x01, 0x00, 0x04, 0x0b, 0x08, 0x00, 0x09, 0x00, 0x00, 0x00
        /*0020*/ 	.byte	0x00, 0x00, 0x00, 0x00


//--------------------- .nv.info.mymatmul_kernel0 --------------------------
	.section	.nv.info.mymatmul_kernel0,"",@"SHT_CUDA_INFO"
	.sectionflags	@""
	.align	4


	//----- nvinfo : EIATTR_CUDA_API_VERSION
	.align		4
        /*0000*/ 	.byte	0x04, 0x37
        /*0002*/ 	.short	(.L_7 - .L_6)
.L_6:
        /*0004*/ 	.word	0x00000082


	//----- nvinfo : EIATTR_KPARAM_INFO
	.align		4
.L_7:
        /*0008*/ 	.byte	0x04, 0x17
        /*000a*/ 	.short	(.L_9 - .L_8)
.L_8:
        /*000c*/ 	.word	0x00000000
        /*0010*/ 	.short	0x0002
        /*0012*/ 	.short	0x0010
        /*0014*/ 	.byte	0x00, 0xf5, 0x21, 0x00


	//----- nvinfo : EIATTR_KPARAM_INFO
	.align		4
.L_9:
        /*0018*/ 	.byte	0x04, 0x17
        /*001a*/ 	.short	(.L_11 - .L_10)
.L_10:
        /*001c*/ 	.word	0x00000000
        /*0020*/ 	.short	0x0001
        /*0022*/ 	.short	0x0008
        /*0024*/ 	.byte	0x00, 0xf5, 0x21, 0x00


	//----- nvinfo : EIATTR_KPARAM_INFO
	.align		4
.L_11:
        /*0028*/ 	.byte	0x04, 0x17
        /*002a*/ 	.short	(.L_13 - .L_12)
.L_12:
        /*002c*/ 	.word	0x00000000
        /*0030*/ 	.short	0x0000
        /*0032*/ 	.short	0x0000
        /*0034*/ 	.byte	0x00, 0xf5, 0x21, 0x00


	//----- nvinfo : EIATTR_SPARSE_MMA_MASK
	.align		4
.L_13:
        /*0038*/ 	.byte	0x03, 0x50
        /*003a*/ 	.short	0x0000


	//----- nvinfo : EIATTR_MAXREG_COUNT
	.align		4
        /*003c*/ 	.byte	0x03, 0x1b
        /*003e*/ 	.short	0x00ff


	//----- nvinfo : EIATTR_NUM_BARRIERS
	.align		4
        /*0040*/ 	.byte	0x02, 0x4c
        /*0042*/ 	.byte	0x01
	.zero		1


	//----- nvinfo : EIATTR_MERCURY_ISA_VERSION
	.align		4
        /*0044*/ 	.byte	0x03, 0x5f
        /*0046*/ 	.short	0x0101


	//----- nvinfo : EIATTR_VRC_CTA_INIT_COUNT
	.align		4
        /*0048*/ 	.byte	0x02, 0x4a
	.zero		1
	.zero		1


	//----- nvinfo : EIATTR_EXIT_INSTR_OFFSETS
	.align		4
        /*004c*/ 	.byte	0x04, 0x1c
        /*004e*/ 	.short	(.L_15 - .L_14)


	//   ....[0]....
.L_14:
        /*0050*/ 	.word	0x000031d0


	//----- nvinfo : EIATTR_MAX_THREADS
	.align		4
.L_15:
        /*0054*/ 	.byte	0x04, 0x05
        /*0056*/ 	.short	(.L_17 - .L_16)
.L_16:
        /*0058*/ 	.word	0x00000080
        /*005c*/ 	.word	0x00000001
        /*0060*/ 	.word	0x00000001


	//----- nvinfo : EIATTR_CBANK_PARAM_SIZE
	.align		4
.L_17:
        /*0064*/ 	.byte	0x03, 0x19
        /*0066*/ 	.short	0x0018


	//----- nvinfo : EIATTR_PARAM_CBANK
	.align		4
        /*0068*/ 	.byte	0x04, 0x0a
        /*006a*/ 	.short	(.L_19 - .L_18)
	.align		4
.L_18:
        /*006c*/ 	.word	index@(.nv.constant0.mymatmul_kernel0)
        /*0070*/ 	.short	0x0380
        /*0072*/ 	.short	0x0018


	//----- nvinfo : EIATTR_SW_WAR
	.align		4
.L_19:
        /*0074*/ 	.byte	0x04, 0x36
        /*0076*/ 	.short	(.L_21 - .L_20)
.L_20:
        /*0078*/ 	.word	0x00000008
.L_21:


//--------------------- .nv.callgraph             --------------------------
	.section	.nv.callgraph,"",@"SHT_CUDA_CALLGRAPH"
	.align	4
	.sectionentsize	8
	.align		4
        /*0000*/ 	.word	0x00000000
	.align		4
        /*0004*/ 	.word	0xffffffff
	.align		4
        /*0008*/ 	.word	0x00000000
	.align		4
        /*000c*/ 	.word	0xfffffffe
	.align		4
        /*0010*/ 	.word	0x00000000
	.align		4
        /*0014*/ 	.word	0xfffffffd
	.align		4
        /*0018*/ 	.word	0x00000000
	.align		4
        /*001c*/ 	.word	0xfffffffc


//--------------------- .text.mymatmul_kernel0    --------------------------
	.section	.text.mymatmul_kernel0,"ax",@progbits
	.align	128
        .global         mymatmul_kernel0
        .type           mymatmul_kernel0,@function
        .size           mymatmul_kernel0,(.L_x_6 - mymatmul_kernel0)
        .other          mymatmul_kernel0,@"STO_CUDA_ENTRY STV_DEFAULT"
mymatmul_kernel0:
.text.mymatmul_kernel0:
[----:B------:R-:W0:Y:S01]  /*0000*/  LDC R1, c[0x0][0x37c] ;  /* 0x0000df00ff017b82 */ /* 0x000e220000000800 */
[----:B------:R-:W1:Y:S07]  /*0010*/  S2R R2, SR_TID.X ;  /* 0x0000000000027919 */ /* 0x000e6e0000002100 */
[----:B------:R-:W2:Y:S01]  /*0020*/  S2UR UR16, SR_CTAID.X ;  /* 0x00000000001079c3 */ /* 0x000ea20000002500 */
[----:B0-----:R-:W-:Y:S01]  /*0030*/  IADD3 R1, PT, PT, R1, -0x800, RZ ;  /* 0xfffff80001017810 */ /* 0x001fe20007ffe0ff */
[----:B------:R-:W-:Y:S01]  /*0040*/  UMOV UR5, 0x400 ;  /* 0x0000040000057882 */ /* 0x000fe20000000000 */
[----:B------:R-:W0:Y:S02]  /*0050*/  LDCU.64 UR14, c[0x0][0x358] ;  /* 0x00006b00ff0e77ac */ /* 0x000e240008000a00 */
[C---:B------:R-:W-:Y:S01]  /*0060*/  R2UR UR10, R1.reuse ;  /* 0x00000000010a72ca */ /* 0x040fe200000e0000 */
[----:B------:R3:W-:Y:S01]  /*0070*/  STL.128 [R1], RZ ;  /* 0x000000ff01007387 */ /* 0x0007e20000100c00 */
[----:B------:R-:W-:Y:S01]  /*0080*/  R2UR UR17, R1 ;  /* 0x00000000011172ca */ /* 0x000fe200000e0000 */
[----:B------:R-:W4:Y:S02]  /*0090*/  S2UR UR8, SR_CgaCtaId ;  /* 0x00000000000879c3 */ /* 0x000f240000008800 */
[----:B------:R3:W-:Y:S04]  /*00a0*/  STL.128 [R1+0x400], RZ ;  /* 0x000400ff01007387 */ /* 0x0007e80000100c00 */
[----:B------:R3:W-:Y:S04]  /*00b0*/  STL.128 [R1+0x10], RZ ;  /* 0x000010ff01007387 */ /* 0x0007e80000100c00 */
[----:B------:R3:W-:Y:S01]  /*00c0*/  STL.128 [R1+0x410], RZ ;  /* 0x000410ff01007387 */ /* 0x0007e20000100c00 */
[----:B------:R-:W-:-:S03]  /*00d0*/  UIADD3 UR10, UPT, UPT, UR10, 0x410, URZ ;  /* 0x000004100a0a7890 */ /* 0x000fc6000fffe0ff */
[----:B------:R3:W-:Y:S01]  /*00e0*/  STL.128 [R1+0x20], RZ ;  /* 0x000020ff01007387 */ /* 0x0007e20000100c00 */
[----:B--2---:R-:W-:-:S03]  /*00f0*/  USHF.L.U32 UR4, UR16, 0xe, URZ ;  /* 0x0000000e10047899 */ /* 0x004fc600080006ff */
[----:B------:R3:W-:Y:S01]  /*0100*/  STL.128 [R1+0x420], RZ ;  /* 0x000420ff01007387 */ /* 0x0007e20000100c00 */
[----:B------:R-:W-:-:S03]  /*0110*/  ULOP3.LUT UR7, UR4, 0x7ffe0000, URZ, 0xc0, !UPT ;  /* 0x7ffe000004077892 */ /* 0x000fc6000f8ec0ff */
[----:B------:R3:W-:Y:S01]  /*0120*/  STL.128 [R1+0x30], RZ ;  /* 0x000030ff01007387 */ /* 0x0007e20000100c00 */
[C---:B-1----:R-:W-:Y:S01]  /*0130*/  SHF.L.U32 R3, R2.reuse, 0x7, RZ ;  /* 0x0000000702037819 */ /* 0x042fe200000006ff */
[----:B----4-:R-:W-:Y:S01]  /*0140*/  ULEA UR8, UR8, UR5, 0x18 ;  /* 0x0000000508087291 */ /* 0x010fe2000f8ec0ff */
[----:B------:R-:W-:Y:S01]  /*0150*/  SHF.L.U32 R0, R2, 0x2, RZ ;  /* 0x0000000202007819 */ /* 0x000fe200000006ff */
[----:B------:R3:W-:Y:S01]  /*0160*/  STL.128 [R1+0x430], RZ ;  /* 0x000430ff01007387 */ /* 0x0007e20000100c00 */
[----:B------:R-:W-:Y:S01]  /*0170*/  LOP3.LUT R3, R3, R2, RZ, 0xfc, !PT ;  /* 0x0000000203037212 */ /* 0x000fe200078efcff */
[----:B------:R-:W-:Y:S02]  /*0180*/  UMOV UR4, URZ ;  /* 0x000000ff00047c82 */ /* 0x000fe40008000000 */
[----:B------:R3:W-:Y:S01]  /*0190*/  STL.128 [R1+0x40], RZ ;  /* 0x000040ff01007387 */ /* 0x0007e20000100c00 */
[----:B------:R-:W-:-:S03]  /*01a0*/  LOP3.LUT R3, R3, 0x3c07, RZ, 0xc0, !PT ;  /* 0x00003c0703037812 */ /* 0x000fc600078ec0ff */
[----:B------:R3:W-:Y:S04]  /*01b0*/  STL.128 [R1+0x440], RZ ;  /* 0x000440ff01007387 */ /* 0x0007e80000100c00 */
        /* <DEDUP_REMOVED lines=117> */
[----:B0-----:R3:W-:Y:S02]  /*0910*/  STL.128 [R1+0x7f0], RZ ;  /* 0x0007f0ff01007387 */ /* 0x0017e40000100c00 */
.L_x_3:
[----:B-1----:R-:W0:Y:S01]  /*0920*/  LDC.64 R18, c[0x0][0x380] ;  /* 0x0000e000ff127b82 */ /* 0x002e220000000a00 */
[----:B------:R-:W-:Y:S01]  /*0930*/  MOV R4, UR4 ;  /* 0x0000000400047c02 */ /* 0x000fe20008000f00 */
[----:B------:R-:W-:-:S03]  /*0940*/  USHF.L.U32 UR5, UR16, 0x9, URZ ;  /* 0x0000000910057899 */ /* 0x000fc600080006ff */
[----:B------:R-:W-:-:S03]  /*0950*/  LEA R4, R4, R3, 0x3 ;  /* 0x0000000304047211 */ /* 0x000fc600078e18ff */
[----:B------:R-:W1:Y:S01]  /*0960*/  LDC.64 R20, c[0x0][0x388] ;  /* 0x0000e200ff147b82 */ /* 0x000e620000000a00 */
[----:B------:R-:W-:Y:S02]  /*0970*/  MOV R9, UR5 ;  /* 0x0000000500097c02 */ /* 0x000fe40008000f00 */
[----:B------:R-:W-:Y:S02]  /*0980*/  IADD3 R7, PT, PT, R4, UR7, RZ ;  /* 0x0000000704077c10 */ /* 0x000fe4000fffe0ff */
[----:B------:R-:W-:Y:S02]  /*0990*/  LOP3.LUT R2, R2, 0xe00, R9, 0xf8, !PT ;  /* 0x00000e0002027812 */ /* 0x000fe400078ef809 */
[C---:B------:R-:W-:Y:S01]  /*09a0*/  IADD3 R9, PT, PT, R7.reuse, 0x4000, RZ ;  /* 0x0000400007097810 */ /* 0x040fe20007ffe0ff */
[----:B------:R-:W-:Y:S01]  /*09b0*/  USHF.L.U32 UR5, UR4, 0xf, URZ ;  /* 0x0000000f04057899 */ /* 0x000fe200080006ff */
[C---:B------:R-:W-:Y:S02]  /*09c0*/  IADD3 R11, PT, PT, R7.reuse, 0x8000, RZ ;  /* 0x00008000070b7810 */ /* 0x040fe40007ffe0ff */
[----:B------:R-:W-:-:S02]  /*09d0*/  IADD3 R13, PT, PT, R7, 0xc000, RZ ;  /* 0x0000c000070d7810 */ /* 0x000fc40007ffe0ff */
[C---:B------:R-:W-:Y:S02]  /*09e0*/  IADD3 R15, PT, PT, R7.reuse, 0x10000, RZ ;  /* 0x00010000070f7810 */ /* 0x040fe40007ffe0ff */
[C---:B------:R-:W-:Y:S01]  /*09f0*/  IADD3 R17, PT, PT, R7.reuse, 0x14000, RZ ;  /* 0x0001400007117810 */ /* 0x040fe20007ffe0ff */
[C-C-:B0-----:R-:W-:Y:S01]  /*0a00*/  IMAD.WIDE.U32 R4, R7.reuse, 0x4, R18.reuse ;  /* 0x0000000407047825 */ /* 0x141fe200078e0012 */
[C---:B------:R-:W-:Y:S02]  /*0a10*/  IADD3 R25, PT, PT, R7.reuse, 0x18000, RZ ;  /* 0x0001800007197810 */ /* 0x040fe40007ffe0ff */
[----:B------:R-:W-:Y:S01]  /*0a20*/  IADD3 R27, PT, PT, R7, 0x1c000, RZ ;  /* 0x0001c000071b7810 */ /* 0x000fe20007ffe0ff */
[--C-:B------:R-:W-:Y:S01]  /*0a30*/  IMAD.WIDE.U32 R6, R9, 0x4, R18.reuse ;  /* 0x0000000409067825 */ /* 0x100fe200078e0012 */
[----:B------:R-:W-:Y:S01]  /*0a40*/  LOP3.LUT R29, R2, UR5, RZ, 0xfc, !PT ;  /* 0x00000005021d7c12 */ /* 0x000fe2000f8efcff */
[----:B------:R1:W2:Y:S02]  /*0a50*/  LDG.E.CONSTANT R23, desc[UR14][R4.64] ;  /* 0x0000000e04177981 */ /* 0x0002a4000c1e9900 */
[----:B------:R-:W-:-:S02]  /*0a60*/  IMAD.WIDE.U32 R8, R11, 0x4, R18 ;  /* 0x000000040b087825 */ /* 0x000fc400078e0012 */
[----:B------:R-:W4:Y:S02]  /*0a70*/  LDG.E.CONSTANT R7, desc[UR14][R6.64] ;  /* 0x0000000e06077981 */ /* 0x000f24000c1e9900 */
[--C-:B------:R-:W-:Y:S02]  /*0a80*/  IMAD.WIDE.U32 R10, R13, 0x4, R18.reuse ;  /* 0x000000040d0a7825 */ /* 0x100fe400078e0012 */
[----:B------:R-:W5:Y:S02]  /*0a90*/  LDG.E.CONSTANT R9, desc[UR14][R8.64] ;  /* 0x0000000e08097981 */ /* 0x000f64000c1e9900 */
[--C-:B------:R-:W-:Y:S02]  /*0aa0*/  IMAD.WIDE.U32 R12, R15, 0x4, R18.reuse ;  /* 0x000000040f0c7825 */ /* 0x100fe400078e0012 */
[----:B------:R-:W3:Y:S02]  /*0ab0*/  LDG.E.CONSTANT R11, desc[UR14][R10.64] ;  /* 0x0000000e0a0b7981 */ /* 0x000ee4000c1e9900 */
[----:B------:R-:W-:-:S02]  /*0ac0*/  IMAD.WIDE.U32 R14, R17, 0x4, R18 ;  /* 0x00000004110e7825 */ /* 0x000fc400078e0012 */
[----:B------:R-:W3:Y:S02]  /*0ad0*/  LDG.E.CONSTANT R13, desc[UR14][R12.64] ;  /* 0x0000000e0c0d7981 */ /* 0x000ee4000c1e9900 */
[--C-:B------:R-:W-:Y:S02]  /*0ae0*/  IMAD.WIDE.U32 R16, R25, 0x4, R18.reuse ;  /* 0x0000000419107825 */ /* 0x100fe400078e0012 */
[----:B------:R-:W3:Y:S02]  /*0af0*/  LDG.E.CONSTANT R15, desc[UR14][R14.64] ;  /* 0x0000000e0e0f7981 */ /* 0x000ee4000c1e9900 */
[----:B------:R-:W-:Y:S02]  /*0b00*/  IMAD.WIDE.U32 R18, R27, 0x4, R18 ;  /* 0x000000041b127825 */ /* 0x000fe400078e0012 */
[----:B------:R-:W3:Y:S02]  /*0b10*/  LDG.E.CONSTANT R17, desc[UR14][R16.64] ;  /* 0x0000000e10117981 */ /* 0x000ee4000c1e9900 */
[----:B-1----:R-:W-:-:S02]  /*0b20*/  IMAD.WIDE.U32 R4, R29, 0x4, R20 ;  /* 0x000000041d047825 */ /* 0x002fc400078e0014 */
[----:B------:R-:W3:Y:S04]  /*0b30*/  LDG.E.CONSTANT R19, desc[UR14][R18.64] ;  /* 0x0000000e12137981 */ /* 0x000ee8000c1e9900 */
        /* <DEDUP_REMOVED lines=31> */
[----:B------:R-:W3:Y:S01]  /*0d30*/  LDG.E.CONSTANT R10, desc[UR14][R4.64+0x1c600] ;  /* 0x01c6000e040a7981 */ /* 0x000ee2000c1e9900 */
[----:B------:R-:W0:Y:S08]  /*0d40*/  S2UR UR6, SR_CgaCtaId ;  /* 0x00000000000679c3 */ /* 0x000e300000008800 */
[----:B------:R-:W-:Y:S06]  /*0d50*/  BAR.SYNC.DEFER_BLOCKING 0x0 ;  /* 0x0000000000007b1d */ /* 0x000fec0000010000 */
[----:B------:R-:W-:-:S02]  /*0d60*/  UMOV UR5, 0x400 ;  /* 0x0000040000057882 */ /* 0x000fc40000000000 */
[----:B------:R-:W-:-:S04]  /*0d70*/  UIADD3 UR5, UPT, UPT, UR5, 0x1000, URZ ;  /* 0x0000100005057890 */ /* 0x000fc8000fffe0ff */
[----:B0-----:R-:W-:Y:S02]  /*0d80*/  ULEA UR5, UR6, UR5, 0x18 ;  /* 0x0000000506057291 */ /* 0x001fe4000f8ec0ff */
[----:B------:R-:W-:-:S04]  /*0d90*/  UIADD3 UR4, UPT, UPT, UR4, 0x1, URZ ;  /* 0x0000000104047890 */ /* 0x000fc8000fffe0ff */
[----:B------:R-:W-:Y:S01]  /*0da0*/  UISETP.NE.AND UP0, UPT, UR4, 0x80, UPT ;  /* 0x000000800400788c */ /* 0x000fe2000bf05270 */
[----:B--2---:R0:W-:Y:S04]  /*0db0*/  STS [R0+UR8], R23 ;  /* 0x0000001700007988 */ /* 0x0041e80008000808 */
[----:B----4-:R0:W-:Y:S04]  /*0dc0*/  STS [R0+UR8+0x200], R7 ;  /* 0x0002000700007988 */ /* 0x0101e80008000808 */
[----:B-----5:R0:W-:Y:S04]  /*0dd0*/  STS [R0+UR8+0x400], R9 ;  /* 0x0004000900007988 */ /* 0x0201e80008000808 */
[----:B---3--:R0:W-:Y:S04]  /*0de0*/  STS [R0+UR8+0x600], R11 ;  /* 0x0006000b00007988 */ /* 0x0081e80008000808 */
[----:B------:R0:W-:Y:S04]  /*0df0*/  STS [R0+UR8+0x800], R13 ;  /* 0x0008000d00007988 */ /* 0x0001e80008000808 */
[----:B------:R0:W-:Y:S04]  /*0e00*/  STS [R0+UR8+0xa00], R15 ;  /* 0x000a000f00007988 */ /* 0x0001e80008000808 */
[----:B------:R0:W-:Y:S04]  /*0e10*/  STS [R0+UR8+0xc00], R17 ;  /* 0x000c001100007988 */ /* 0x0001e80008000808 */
[----:B------:R0:W-:Y:S04]  /*0e20*/  STS [R0+UR8+0xe00], R19 ;  /* 0x000e001300007988 */ /* 0x0001e80008000808 */
[----:B------:R0:W-:Y:S04]  /*0e30*/  STS [R0+UR5], R21 ;  /* 0x0000001500007988 */ /* 0x0001e80008000805 */
[----:B------:R0:W-:Y:S04]  /*0e40*/  STS [R0+UR5+0x200], R25 ;  /* 0x0002001900007988 */ /* 0x0001e80008000805 */
        /* <DEDUP_REMOVED lines=29> */
[----:B------:R0:W-:Y:S01]  /*1020*/  STS [R0+UR5+0x3e00], R10 ;  /* 0x003e000a00007988 */ /* 0x0001e20008000805 */
[----:B------:R-:W-:Y:S01]  /*1030*/  UMOV UR5, URZ ;  /* 0x000000ff00057c82 */ /* 0x000fe20008000000 */
[----:B------:R-:W-:Y:S06]  /*1040*/  BAR.SYNC.DEFER_BLOCKING 0x0 ;  /* 0x0000000000007b1d */ /* 0x000fec0000010000 */
.L_x_2:
[----:B0-----:R-:W0:Y:S01]  /*1050*/  S2R R2, SR_TID.X ;  /* 0x0000000000027919 */ /* 0x001e220000002100 */
[----:B-1----:R-:W1:Y:S01]  /*1060*/  S2UR UR11, SR_CgaCtaId ;  /* 0x00000000000b79c3 */ /* 0x002e620000008800 */
[----:B------:R-:W-:-:S04]  /*1070*/  USHF.L.U32 UR6, UR5, 0x6, URZ ;  /* 0x0000000605067899 */ /* 0x000fc800080006ff */
[----:B------:R-:W-:-:S09]  /*1080*/  ULEA UR6, UR6, UR17, 0x2 ;  /* 0x0000001106067291 */ /* 0x000fd2000f8e10ff */
[----:B------:R-:W5:Y:S04]  /*1090*/  LDL.64 R10, [UR6] ;  /* 0x00000006ff0a7983 */ /* 0x000f680008100a00 */
[----:B------:R-:W5:Y:S04]  /*10a0*/  LDL.64 R4, [UR6+0xf0] ;  /* 0x0000f006ff047983 */ /* 0x000f680008100a00 */
        /* <DEDUP_REMOVED lines=29> */
[----:B------:R-:W5:Y:S01]  /*1280*/  LDL.64 R8, [UR6+0x4f0] ;  /* 0x0004f006ff087983 */ /* 0x000f620008100a00 */
[----:B------:R-:W-:-:S02]  /*1290*/  UMOV UR6, 0x400 ;  /* 0x0000040000067882 */ /* 0x000fc40000000000 */
[----:B------:R-:W-:Y:S02]  /*12a0*/  UIADD3 UR9, UPT, UPT, UR6, 0x1000, URZ ;  /* 0x0000100006097890 */ /* 0x000fe4000fffe0ff */
[----:B-1----:R-:W-:Y:S02]  /*12b0*/  ULEA UR12, UR11, UR6, 0x18 ;  /* 0x000000060b0c7291 */ /* 0x002fe4000f8ec0ff */
[----:B------:R-:W-:Y:S02]  /*12c0*/  ULEA UR11, UR11, UR9, 0x18 ;  /* 0x000000090b0b7291 */ /* 0x000fe4000f8ec0ff */
[----:B------:R-:W-:Y:S01]  /*12d0*/  ULEA UR6, UR5, UR12, 0x9 ;  /* 0x0000000c05067291 */ /* 0x000fe2000f8e48ff */
[----:B------:R-:W-:-:S03]  /*12e0*/  UMOV UR9, 0x800 ;  /* 0x0000080000097882 */ /* 0x000fc60000000000 */
[----:B0-----:R-:W-:Y:S01]  /*12f0*/  LEA R62, R2, UR11, 0x4 ;  /* 0x0000000b023e7c11 */ /* 0x001fe2000f8e20ff */
[----:B------:R-:W-:-:S03]  /*1300*/  UIADD3 UR6, UPT, UPT, UR6, 0x800, URZ ;  /* 0x0000080006067890 */ /* 0x000fc6000fffe0ff */
[----:B------:R-:W-:-:S09]  /*1310*/  IADD3 R62, PT, PT, R62, 0x4, RZ ;  /* 0x000000043e3e7810 */ /* 0x000fd20007ffe0ff */
.L_x_0:
[----:B------:R-:W-:Y:S01]  /*1320*/  LDS R65, [UR6] ;  /* 0x00000006ff417984 */ /* 0x000fe20008000800 */
[----:B------:R-:W-:-:S03]  /*1330*/  UIADD3 UR9, UPT, UPT, UR9, 0x4, URZ ;  /* 0x0000000409097890 */ /* 0x000fc6000fffe0ff */
[----:B------:R-:W0:Y:S01]  /*1340*/  LDS R63, [R62+-0x4] ;  /* 0xfffffc003e3f7984 */ /* 0x000e220000000800 */
[----:B------:R-:W-:-:S03]  /*1350*/  UISETP.NE.AND UP1, UPT, UR9, 0x820, UPT ;  /* 0x000008200900788c */ /* 0x000fc6000bf25270 */
[----:B------:R1:W2:Y:S04]  /*1360*/  LDS R64, [R62] ;  /* 0x000000003e407984 */ /* 0x0002a80000000800 */
[----:B------:R-:W3:Y:S04]  /*1370*/  LDS R67, [UR6+-0x800] ;  /* 0xfff80006ff437984 */ /* 0x000ee80008000800 */
[----:B------:R-:W4:Y:S01]  /*1380*/  LDS R69, [UR6+0x40] ;  /* 0x00004006ff457984 */ /* 0x000f220008000800 */
[----:B-1----:R-:W-:Y:S01]  /*1390*/  IADD3 R62, PT, PT, R62, 0x800, RZ ;  /* 0x000008003e3e7810 */ /* 0x002fe20007ffe0ff */
[C---:B0----5:R-:W-:Y:S01]  /*13a0*/  FFMA R12, R65.reuse, R63, R12 ;  /* 0x0000003f410c7223 */ /* 0x061fe2000000000c */
[----:B--2---:R-:W-:-:S02]  /*13b0*/  FFMA R13, R65, R64, R13 ;  /* 0x00000040410d7223 */ /* 0x004fc4000000000d */
[----:B------:R-:W0:Y:S01]  /*13c0*/  LDS R65, [UR6+0x20] ;  /* 0x00002006ff417984 */ /* 0x000e220008000800 */
[C---:B---3--:R-:W-:Y:S01]  /*13d0*/  FFMA R10, R67.reuse, R63, R10 ;  /* 0x0000003f430a7223 */ /* 0x048fe2000000000a */
[----:B------:R-:W-:Y:S02]  /*13e0*/  FFMA R11, R67, R64, R11 ;  /* 0x00000040430b7223 */ /* 0x000fe4000000000b */
[----:B------:R-:W1:Y:S01]  /*13f0*/  LDS R67, [UR6+-0x7e0] ;  /* 0xfff82006ff437984 */ /* 0x000e620008000800 */
[CC--:B----4-:R-:W-:Y:S01]  /*1400*/  FFMA R20, R63.reuse, R69.reuse, R20 ;  /* 0x000000453f147223 */ /* 0x0d0fe20000000014 */
[C---:B------:R-:W-:Y:S02]  /*1410*/  FFMA R21, R64.reuse, R69, R21 ;  /* 0x0000004540157223 */ /* 0x040fe40000000015 */
[----:B------:R-:W2:Y:S01]  /*1420*/  LDS R69, [UR6+-0x7a0] ;  /* 0xfff86006ff457984 */ /* 0x000ea20008000800 */
[-C--:B0-----:R-:W-:Y:S01]  /*1430*/  FFMA R16, R63, R65.reuse, R16 ;  /* 0x000000413f107223 */ /* 0x081fe20000000010 */
[----:B------:R-:W-:-:S02]  /*1440*/  FFMA R17, R64, R65, R17 ;  /* 0x0000004140117223 */ /* 0x000fc40000000011 */
[----:B------:R-:W0:Y:S01]  /*1450*/  LDS R65, [UR6+-0x7c0] ;  /* 0xfff84006ff417984 */ /* 0x000e220008000800 */
[CC--:B-1----:R-:W-:Y:S01]  /*1460*/  FFMA R14, R63.reuse, R67.reuse, R14 ;  /* 0x000000433f0e7223 */ /* 0x0c2fe2000000000e */
[C---:B------:R-:W-:Y:S02]  /*1470*/  FFMA R15, R64.reuse, R67, R15 ;  /* 0x00000043400f7223 */ /* 0x040fe4000000000f */
[----:B------:R-:W1:Y:S01]  /*1480*/  LDS R67, [UR6+0x60] ;  /* 0x00006006ff437984 */ /* 0x000e620008000800 */
[CC--:B--2---:R-:W-:Y:S01]  /*1490*/  FFMA R22, R63.reuse, R69.reuse, R22 ;  /* 0x000000453f167223 */ /* 0x0c4fe20000000016 */
[C---:B------:R-:W-:Y:S02]  /*14a0*/  FFMA R23, R64.reuse, R69, R23 ;  /* 0x0000004540177223 */ /* 0x040fe40000000017 */
[----:B------:R-:W2:Y:S01]  /*14b0*/  LDS R69, [UR6+0xa0] ;  /* 0x0000a006ff457984 */ /* 0x000ea20008000800 */
[-C--:B0-----:R-:W-:Y:S01]  /*14c0*/  FFMA R18, R63, R65.reuse, R18 ;  /* 0x000000413f127223 */ /* 0x081fe20000000012 */
[----:B------:R-:W-:-:S02]  /*14d0*/  FFMA R19, R64, R65, R19 ;  /* 0x0000004140137223 */ /* 0x000fc40000000013 */
[----:B------:R-:W0:Y:S01]  /*14e0*/  LDS R65, [UR6+0x80] ;  /* 0x00008006ff417984 */ /* 0x000e220008000800 */
[CC--:B-1----:R-:W-:Y:S01]  /*14f0*/  FFMA R24, R63.reuse, R67.reuse, R24 ;  /* 0x000000433f187223 */ /* 0x0c2fe20000000018 */
[C---:B------:R-:W-:Y:S02]  /*1500*/  FFMA R25, R64.reuse, R67, R25 ;  /* 0x0000004340197223 */ /* 0x040fe40000000019 */
[----:B------:R-:W1:Y:S01]  /*1510*/  LDS R67, [UR6+-0x780] ;  /* 0xfff88006ff437984 */ /* 0x000e620008000800 */
[CC--:B--2---:R-:W-:Y:S01]  /*1520*/  FFMA R32, R63.reuse, R69.reuse, R32 ;  /* 0x000000453f207223 */ /* 0x0c4fe20000000020 */
        /* <DEDUP_REMOVED lines=63> */
[C---:B------:R-:W-:Y:S01]  /*1920*/  FFMA R5, R64.reuse, R69, R5 ;  /* 0x0000004540057223 */ /* 0x040fe20000000005 */
[----:B------:R-:W-:Y:S01]  /*1930*/  UIADD3 UR6, UPT, UPT, UR6, 0x4, URZ ;  /* 0x0000000406067890 */ /* 0x000fe2000fffe0ff */
[CC--:B0-----:R-:W-:Y:S01]  /*1940*/  FFMA R60, R63.reuse, R65.reuse, R60 ;  /* 0x000000413f3c7223 */ /* 0x0c1fe2000000003c */
[C---:B------:R-:W-:Y:S01]  /*1950*/  FFMA R61, R64.reuse, R65, R61 ;  /* 0x00000041403d7223 */ /* 0x040fe2000000003d */
[-C--:B-1----:R-:W-:Y:S01]  /*1960*/  FFMA R8, R63, R67.reuse, R8 ;  /* 0x000000433f087223 */ /* 0x082fe20000000008 */
[----:B------:R-:W-:Y:S01]  /*1970*/  FFMA R9, R64, R67, R9 ;  /* 0x0000004340097223 */ /* 0x000fe20000000009 */
[----:B------:R-:W-:Y:S07]  /*1980*/  BRA.U UP1, `(.L_x_0) ;  /* 0xfffffff901647547 */ /* 0x000fee000b83ffff */
[----:B------:R-:W-:-:S04]  /*1990*/  USHF.L.U32 UR6, UR5, 0x6, URZ ;  /* 0x0000000605067899 */ /* 0x000fc800080006ff */
[----:B------:R-:W-:-:S09]  /*19a0*/  ULEA UR6, UR6, UR17, 0x2 ;  /* 0x0000001106067291 */ /* 0x000fd2000f8e10ff */
[----:B------:R0:W-:Y:S04]  /*19b0*/  STL.64 [UR6+0xd0], R74 ;  /* 0x0000d04aff007987 */ /* 0x0001e80008100a06 */
[----:B------:R1:W-:Y:S04]  /*19c0*/  STL.64 [UR6], R10 ;  /* 0x0000000aff007987 */ /* 0x0003e80008100a06 */
[----:B------:R-:W-:Y:S01]  /*19d0*/  STL.64 [UR6+0x400], R12 ;  /* 0x0004000cff007987 */ /* 0x000fe20008100a06 */
[----:B0-----:R-:W-:-:S03]  /*19e0*/  SHF.L.U32 R74, R2, 0x4, RZ ;  /* 0x00000004024a7819 */ /* 0x001fc600000006ff */
[----:B------:R-:W-:Y:S04]  /*19f0*/  STL.64 [UR6+0x10], R14 ;  /* 0x0000100eff007987 */ /* 0x000fe80008100a06 */
        /* <DEDUP_REMOVED lines=23> */
[----:B------:R0:W-:Y:S04]  /*1b70*/  STL.64 [UR6+0xe0], R60 ;  /* 0x0000e03cff007987 */ /* 0x0001e80008100a06 */
[----:B------:R2:W-:Y:S04]  /*1b80*/  STL.64 [UR6+0x4d0], R76 ;  /* 0x0004d04cff007987 */ /* 0x0005e80008100a06 */
[----:B------:R-:W5:Y:S04]  /*1b90*/  LDL.64 R68, [UR6+0x8] ;  /* 0x00000806ff447983 */ /* 0x000f680008100a00 */
[----:B-1----:R-:W5:Y:S04]  /*1ba0*/  LDL.64 R10, [UR6+0xf8] ;  /* 0x0000f806ff0a7983 */ /* 0x002f680008100a00 */
[----:B------:R-:W5:Y:S04]  /*1bb0*/  LDL.64 R70, [UR6+0x408] ;  /* 0x00040806ff467983 */ /* 0x000f680008100a00 */
[----:B------:R-:W5:Y:S04]  /*1bc0*/  LDL.64 R64, [UR6+0x18] ;  /* 0x00001806ff407983 */ /* 0x000f680008100a00 */
[----:B------:R-:W5:Y:S04]  /*1bd0*/  LDL.64 R66, [UR6+0x418] ;  /* 0x00041806ff427983 */ /* 0x000f680008100a00 */
[----:B0-----:R-:W5:Y:S04]  /*1be0*/  LDL.64 R60, [UR6+0x28] ;  /* 0x00002806ff3c7983 */ /* 0x001f680008100a00 */
        /* <DEDUP_REMOVED lines=26> */
[----:B------:R2:W-:Y:S04]  /*1d90*/  STL.64 [UR6+0x4e0], R6 ;  /* 0x0004e006ff007987 */ /* 0x0005e80008100a06 */
[----:B------:R2:W-:Y:S04]  /*1da0*/  STL.64 [UR6+0xf0], R4 ;  /* 0x0000f004ff007987 */ /* 0x0005e80008100a06 */
[----:B------:R2:W-:Y:S01]  /*1db0*/  STL.64 [UR6+0x4f0], R8 ;  /* 0x0004f008ff007987 */ /* 0x0005e20008100a06 */
[----:B------:R-:W-:-:S05]  /*1dc0*/  UMOV UR6, URZ ;  /* 0x000000ff00067c82 */ /* 0x000fca0008000000 */
.L_x_1:
[----:B------:R-:W-:Y:S02]  /*1dd0*/  ULEA UR9, UR5, UR6, 0x7 ;  /* 0x0000000605097291 */ /* 0x000fe4000f8e38ff */
[----:B------:R-:W-:Y:S02]  /*1de0*/  USHF.L.U32 UR13, UR6, 0xb, URZ ;  /* 0x0000000b060d7899 */ /* 0x000fe400080006ff */
[----:B------:R-:W-:Y:S02]  /*1df0*/  ULEA UR9, UR9, UR12, 0x2 ;  /* 0x0000000c09097291 */ /* 0x000fe4000f8e10ff */
[----:B------:R-:W-:Y:S02]  /*1e00*/  UIADD3 UR6, UPT, UPT, UR6, 0x1, URZ ;  /* 0x0000000106067890 */ /* 0x000fe4000fffe0ff */
[----:B--2---:R-:W-:Y:S02]  /*1e10*/  LOP3.LUT R4, R74, UR13, RZ, 0xfc, !PT ;  /* 0x0000000d4a047c12 */ /* 0x004fe4000f8efcff */
[----:B------:R-:W-:-:S03]  /*1e20*/  UISETP.NE.AND UP1, UPT, UR6, 0x8, UPT ;  /* 0x000000080600788c */ /* 0x000fc6000bf25270 */
[----:B------:R-:W-:Y:S04]  /*1e30*/  LDS R7, [UR9+0x800] ;  /* 0x00080009ff077984 */ /* 0x000fe80008000800 */
[----:B------:R-:W0:Y:S04]  /*1e40*/  LDS.64 R4, [R4+UR11+0x8] ;  /* 0x0000080b04047984 */ /* 0x000e280008000a00 */
[----:B------:R-:W1:Y:S04]  /*1e50*/  LDS R6, [UR9+0x820] ;  /* 0x00082009ff067984 */ /* 0x000e680008000800 */
[----:B------:R-:W2:Y:S04]  /*1e60*/  LDS R8, [UR9+0x840] ;  /* 0x00084009ff087984 */ /* 0x000ea80008000800 */
[----:B------:R-:W3:Y:S01]  /*1e70*/  LDS R9, [UR9] ;  /* 0x00000009ff097984 */ /* 0x000ee20008000800 */
[C---:B0----5:R-:W-:Y:S01]  /*1e80*/  FFMA R70, R7.reuse, R4, R70 ;  /* 0x0000000407467223 */ /* 0x061fe20000000046 */
[----:B------:R-:W-:-:S02]  /*1e90*/  FFMA R71, R7, R5, R71 ;  /* 0x0000000507477223 */ /* 0x000fc40000000047 */
[----:B------:R-:W0:Y:S01]  /*1ea0*/  LDS R7, [UR9+0x20] ;  /* 0x00002009ff077984 */ /* 0x000e220008000800 */
[----:B-1----:R-:W-:Y:S01]  /*1eb0*/  FFMA R66, R4, R6, R66 ;  /* 0x0000000604427223 */ /* 0x002fe20000000042 */
[-C--:B------:R-:W-:Y:S02]  /*1ec0*/  FFMA R67, R6, R5.reuse, R67 ;  /* 0x0000000506437223 */ /* 0x080fe40000000043 */
[----:B------:R-:W1:Y:S01]  /*1ed0*/  LDS R6, [UR9+0x40] ;  /* 0x00004009ff067984 */ /* 0x000e620008000800 */
[----:B--2---:R-:W-:Y:S01]  /*1ee0*/  FFMA R62, R4, R8, R62 ;  /* 0x00000008043e7223 */ /* 0x004fe2000000003e */
[-C--:B------:R-:W-:Y:S02]  /*1ef0*/  FFMA R63, R8, R5.reuse, R63 ;  /* 0x00000005083f7223 */ /* 0x080fe4000000003f */
[----:B------:R-:W2:Y:S01]  /*1f00*/  LDS R8, [UR9+0x60] ;  /* 0x00006009ff087984 */ /* 0x000ea20008000800 */
[C---:B---3--:R-:W-:Y:S01]  /*1f10*/  FFMA R68, R9.reuse, R4, R68 ;  /* 0x0000000409447223 */ /* 0x048fe20000000044 */
[----:B------:R-:W-:Y:S01]  /*1f20*/  FFMA R69, R9, R5, R69 ;  /* 0x0000000509457223 */ /* 0x000fe20000000045 */
[----:B0-----:R-:W-:Y:S01]  /*1f30*/  FFMA R64, R4, R7, R64 ;  /* 0x0000000704407223 */ /* 0x001fe20000000040 */
[----:B------:R-:W-:-:S02]  /*1f40*/  FFMA R65, R7, R5, R65 ;  /* 0x0000000507417223 */ /* 0x000fc40000000041 */
[----:B------:R-:W0:Y:S01]  /*1f50*/  LDS R7, [UR9+0x860] ;  /* 0x00086009ff077984 */ /* 0x000e220008000800 */
[----:B-1----:R-:W-:Y:S01]  /*1f60*/  FFMA R60, R4, R6, R60 ;  /* 0x00000006043c7223 */ /* 0x002fe2000000003c */
[-C--:B------:R-:W-:Y:S02]  /*1f70*/  FFMA R61, R6, R5.reuse, R61 ;  /* 0x00000005063d7223 */ /* 0x080fe4000000003d */
[----:B------:R-:W1:Y:S01]  /*1f80*/  LDS R6, [UR9+0x880] ;  /* 0x00088009ff067984 */ /* 0x000e620008000800 */
[----:B--2---:R-:W-:Y:S01]  /*1f90*/  FFMA R56, R4, R8, R56 ;  /* 0x0000000804387223 */ /* 0x004fe20000000038 */
[----:B------:R-:W-:Y:S02]  /*1fa0*/  FFMA R57, R8, R5, R57 ;  /* 0x0000000508397223 */ /* 0x000fe40000000039 */
[----:B------:R-:W2:Y:S01]  /*1fb0*/  LDS R8, [UR9+0x8a0] ;  /* 0x0008a009ff087984 */ /* 0x000ea20008000800 */
        /* <DEDUP_REMOVED lines=67> */
[-C--:B------:R-:W-:Y:S01]  /*23f0*/  FFMA R13, R6, R5.reuse, R13 ;  /* 0x00000005060d7223 */ /* 0x080fe2000000000d */
[----:B--2---:R-:W-:Y:S01]  /*2400*/  FFMA R10, R4, R8, R10 ;  /* 0x00000008040a7223 */ /* 0x004fe2000000000a */
[----:B------:R-:W-:Y:S01]  /*2410*/  FFMA R11, R8, R5, R11 ;  /* 0x00000005080b7223 */ /* 0x000fe2000000000b */
[----:B0-----:R-:W-:Y:S01]  /*2420*/  FFMA R72, R4, R7, R72 ;  /* 0x0000000704487223 */ /* 0x001fe20000000048 */
[----:B------:R-:W-:Y:S01]  /*2430*/  FFMA R73, R7, R5, R73 ;  /* 0x0000000507497223 */ /* 0x000fe20000000049 */
[----:B------:R-:W-:Y:S06]  /*2440*/  BRA.U UP1, `(.L_x_1) ;  /* 0xfffffff901607547 */ /* 0x000fec000b83ffff */
[----:B------:R-:W-:Y:S02]  /*2450*/  USHF.L.U32 UR6, UR5, 0x6, URZ ;  /* 0x0000000605067899 */ /* 0x000fe400080006ff */
[----:B------:R-:W-:Y:S02]  /*2460*/  UIADD3 UR5, UPT, UPT, UR5, 0x1, URZ ;  /* 0x0000000105057890 */ /* 0x000fe4000fffe0ff */
[----:B------:R-:W-:Y:S02]  /*2470*/  ULEA UR6, UR6, UR17, 0x2 ;  /* 0x0000001106067291 */ /* 0x000fe4000f8e10ff */
[----:B------:R-:W-:-:S07]  /*2480*/  UISETP.NE.AND UP1, UPT, UR5, 0x4, UPT ;  /* 0x000000040500788c */ /* 0x000fce000bf25270 */
[----:B------:R1:W-:Y:S04]  /*2490*/  STL.64 [UR6+0x8], R68 ;  /* 0x00000844ff007987 */ /* 0x0003e80008100a06 */
        /* <DEDUP_REMOVED lines=30> */
[----:B------:R1:W-:Y:S01]  /*2680*/  STL.64 [UR6+0x4f8], R72 ;  /* 0x0004f848ff007987 */ /* 0x0003e20008100a06 */
[----:B------:R-:W-:Y:S05]  /*2690*/  BRA.U UP1, `(.L_x_2) ;  /* 0xffffffe9016c7547 */ /* 0x000fea000b83ffff */
[----:B------:R-:W-:Y:S05]  /*26a0*/  BRA.U UP0, `(.L_x_3) ;  /* 0xffffffe1009c7547 */ /* 0x000fea000b83ffff */
[----:B------:R-:W0:Y:S01]  /*26b0*/  S2R R4, SR_CTAID.X ;  /* 0x0000000000047919 */ /* 0x000e220000002500 */
[----:B------:R-:W2:Y:S01]  /*26c0*/  LDC.64 R2, c[0x0][0x390] ;  /* 0x0000e400ff027b82 */ /* 0x000ea20000000a00 */
[----:B------:R-:W-:Y:S01]  /*26d0*/  UMOV UR4, URZ ;  /* 0x000000ff00047c82 */ /* 0x000fe20008000000 */
[C---:B0-----:R-:W-:Y:S02]  /*26e0*/  SHF.L.U32 R5, R4.reuse, 0x10, RZ ;  /* 0x0000001004057819 */ /* 0x041fe400000006ff */
[----:B------:R-:W-:Y:S02]  /*26f0*/  SHF.L.U32 R4, R4, 0x9, RZ ;  /* 0x0000000904047819 */ /* 0x000fe400000006ff */
[----:B------:R-:W-:-:S04]  /*2700*/  LOP3.LUT R5, R0, 0x7ff80000, R5, 0xf8, !PT ;  /* 0x7ff8000000057812 */ /* 0x000fc800078ef805 */
[----:B------:R-:W-:-:S05]  /*2710*/  LOP3.LUT R5, R5, 0xe00, R4, 0xf8, !PT ;  /* 0x00000e0005057812 */ /* 0x000fca00078ef804 */
[----:B--2---:R-:W-:-:S03]  /*2720*/  IMAD.WIDE.U32 R2, R5, 0x4, R2 ;  /* 0x0000000405027825 */ /* 0x004fc600078e0002 */
[----:B------:R-:W-:-:S04]  /*2730*/  IADD3 R0, P0, PT, R2, 0x100000, RZ ;  /* 0x0010000002007810 */ /* 0x000fc80007f1e0ff */
[----:B------:R-:W-:-:S09]  /*2740*/  IADD3.X R9, PT, PT, RZ, R3, RZ, P0, !PT ;  /* 0x00000003ff097210 */ /* 0x000fd200007fe4ff */
.L_x_4:
[----:B01----:R-:W2:Y:S04]  /*2750*/  LDL.128 R12, [UR10+-0x410] ;  /* 0xfffbf00aff0c7983 */ /* 0x003ea80008100c00 */
[----:B------:R-:W3:Y:S04]  /*2760*/  LDL.128 R16, [UR10+-0x10] ;  /* 0xfffff00aff107983 */ /* 0x000ee80008100c00 */
[----:B------:R-:W4:Y:S04]  /*2770*/  LDL.128 R20, [UR10+-0x400] ;  /* 0xfffc000aff147983 */ /* 0x000f280008100c00 */
[----:B------:R-:W5:Y:S04]  /*2780*/  LDL.128 R24, [UR10] ;  /* 0x0000000aff187983 */ /* 0x000f680008100c00 */
[----:B------:R-:W5:Y:S04]  /*2790*/  LDL.128 R32, [UR10+-0x3f0] ;  /* 0xfffc100aff207983 */ /* 0x000f680008100c00 */
[----:B------:R-:W5:Y:S04]  /*27a0*/  LDL.128 R36, [UR10+0x10] ;  /* 0x0000100aff247983 */ /* 0x000f680008100c00 */
[----:B------:R-:W5:Y:S04]  /*27b0*/  LDL.128 R40, [UR10+-0x3e0] ;  /* 0xfffc200aff287983 */ /* 0x000f680008100c00 */
[----:B------:R-:W5:Y:S04]  /*27c0*/  LDL.128 R48, [UR10+0x20] ;  /* 0x0000200aff307983 */ /* 0x000f680008100c00 */
[----:B------:R-:W5:Y:S04]  /*27d0*/  LDL.128 R52, [UR10+-0x3d0] ;  /* 0xfffc300aff347983 */ /* 0x000f680008100c00 */
[----:B------:R-:W5:Y:S04]  /*27e0*/  LDL.128 R56, [UR10+0x30] ;  /* 0x0000300aff387983 */ /* 0x000f680008100c00 */
[----:B------:R-:W5:Y:S04]  /*27f0*/  LDL.128 R60, [UR10+-0x3c0] ;  /* 0xfffc400aff3c7983 */ /* 0x000f680008100c00 */
[----:B------:R-:W5:Y:S04]  /*2800*/  LDL.128 R64, [UR10+0x40] ;  /* 0x0000400aff407983 */ /* 0x000f680008100c00 */
[----:B------:R-:W5:Y:S04]  /*2810*/  LDL.128 R72, [UR10+-0x3b0] ;  /* 0xfffc500aff487983 */ /* 0x000f680008100c00 */
[----:B------:R-:W5:Y:S01]  /*2820*/  LDL.128 R68, [UR10+0x50] ;  /* 0x0000500aff447983 */ /* 0x000f620008100c00 */
[----:B------:R-:W-:-:S02]  /*2830*/  MOV R2, R0 ;  /* 0x0000000000027202 */ /* 0x000fc40000000f00 */
[----:B------:R-:W-:Y:S01]  /*2840*/  MOV R3, R9 ;  /* 0x0000000900037202 */ /* 0x000fe20000000f00 */
[----:B------:R-:W5:Y:S04]  /*2850*/  LDL.128 R4, [UR10+-0x3a0] ;  /* 0xfffc600aff047983 */ /* 0x000f680008100c00 */
[----:B------:R-:W5:Y:S04]  /*2860*/  LDL.128 R8, [UR10+0x60] ;  /* 0x0000600aff087983 */ /* 0x000f680008100c00 */
[----:B------:R-:W5:Y:S04]  /*2870*/  LDL.128 R28, [UR10+-0x370] ;  /* 0xfffc900aff1c7983 */ /* 0x000f680008100c00 */
[----:B------:R-:W5:Y:S04]  /*2880*/  LDL.128 R44, [UR10+-0x350] ;  /* 0xfffcb00aff2c7983 */ /* 0x000f680008100c00 */
[----:B--2---:R-:W-:Y:S04]  /*2890*/  STG.E desc[UR14][R2.64+-0x100000], R12 ;  /* 0xf000000c02007986 */ /* 0x004fe8000c10190e */
[----:B------:R-:W-:Y:S04]  /*28a0*/  STG.E desc[UR14][R2.64+-0xffffc], R13 ;  /* 0xf000040d02007986 */ /* 0x000fe8000c10190e */
[----:B------:R-:W-:Y:S04]  /*28b0*/  STG.E desc[UR14][R2.64+-0xffff8], R14 ;  /* 0xf000080e02007986 */ /* 0x000fe8000c10190e */
[----:B------:R0:W-:Y:S04]  /*28c0*/  STG.E desc[UR14][R2.64+-0xffff4], R15 ;  /* 0xf0000c0f02007986 */ /* 0x0001e8000c10190e */
[----:B---3--:R-:W-:Y:S04]  /*28d0*/  STG.E desc[UR14][R2.64], R16 ;  /* 0x0000001002007986 */ /* 0x008fe8000c10190e */
[----:B------:R-:W-:Y:S04]  /*28e0*/  STG.E desc[UR14][R2.64+0x4], R17 ;  /* 0x0000041102007986 */ /* 0x000fe8000c10190e */
[----:B------:R-:W-:Y:S04]  /*28f0*/  STG.E desc[UR14][R2.64+0x8], R18 ;  /* 0x0000081202007986 */ /* 0x000fe8000c10190e */
[----:B------:R1:W-:Y:S04]  /*2900*/  STG.E desc[UR14][R2.64+0xc], R19 ;  /* 0x00000c1302007986 */ /* 0x0003e8000c10190e */
[----:B----4-:R-:W-:Y:S04]  /*2910*/  STG.E desc[UR14][R2.64+-0xfc000], R20 ;  /* 0xf040001402007986 */ /* 0x010fe8000c10190e */
[----:B------:R-:W-:Y:S04]  /*2920*/  STG.E desc[UR14][R2.64+-0xfbffc], R21 ;  /* 0xf040041502007986 */ /* 0x000fe8000c10190e */
[----:B------:R-:W-:Y:S04]  /*2930*/  STG.E desc[UR14][R2.64+-0xfbff8], R22 ;  /* 0xf040081602007986 */ /* 0x000fe8000c10190e */
[----:B------:R2:W-:Y:S04]  /*2940*/  STG.E desc[UR14][R2.64+-0xfbff4], R23 ;  /* 0xf0400c1702007986 */ /* 0x0005e8000c10190e */
[----:B-----5:R-:W-:Y:S04]  /*2950*/  STG.E desc[UR14][R2.64+0x4000], R24 ;  /* 0x0040001802007986 */ /* 0x020fe8000c10190e */
[----:B------:R-:W-:Y:S04]  /*2960*/  STG.E desc[UR14][R2.64+0x4004], R25 ;  /* 0x0040041902007986 */ /* 0x000fe8000c10190e */
[----:B------:R-:W-:Y:S04]  /*2970*/  STG.E desc[UR14][R2.64+0x4008], R26 ;  /* 0x0040081a02007986 */ /* 0x000fe8000c10190e */
[----:B------:R3:W-:Y:S04]  /*2980*/  STG.E desc[UR14][R2.64+0x400c], R27 ;  /* 0x00400c1b02007986 */ /* 0x0007e8000c10190e */
[----:B------:R-:W-:Y:S04]  /*2990*/  STG.E desc[UR14][R2.64+-0xf8000], R32 ;  /* 0xf080002002007986 */ /* 0x000fe8000c10190e */
        /* <DEDUP_REMOVED lines=34> */
[----:B------:R-:W-:Y:S04]  /*2bc0*/  STG.E desc[UR14][R2.64+-0xe7ff4], R75 ;  /* 0xf1800c4b02007986 */ /* 0x000fe8000c10190e */
[----:B------:R-:W-:Y:S04]  /*2bd0*/  STG.E desc[UR14][R2.64+0x18000], R68 ;  /* 0x0180004402007986 */ /* 0x000fe8000c10190e */
[----:B------:R-:W-:Y:S04]  /*2be0*/  STG.E desc[UR14][R2.64+0x18004], R69 ;  /* 0x0180044502007986 */ /* 0x000fe8000c10190e */
[----:B------:R-:W-:Y:S04]  /*2bf0*/  STG.E desc[UR14][R2.64+0x18008], R70 ;  /* 0x0180084602007986 */ /* 0x000fe8000c10190e */
[----:B------:R5:W-:Y:S04]  /*2c00*/  STG.E desc[UR14][R2.64+0x1800c], R71 ;  /* 0x01800c4702007986 */ /* 0x000be8000c10190e */
[----:B0-----:R-:W5:Y:S04]  /*2c10*/  LDL.128 R12, [UR10+-0x390] ;  /* 0xfffc700aff0c7983 */ /* 0x001f680008100c00 */
[----:B-1----:R-:W5:Y:S04]  /*2c20*/  LDL.128 R16, [UR10+0x70] ;  /* 0x0000700aff107983 */ /* 0x002f680008100c00 */
[----:B--2---:R-:W2:Y:S04]  /*2c30*/  LDL.128 R20, [UR10+-0x380] ;  /* 0xfffc800aff147983 */ /* 0x004ea80008100c00 */
[----:B---3--:R-:W3:Y:S04]  /*2c40*/  LDL.128 R24, [UR10+0x80] ;  /* 0x0000800aff187983 */ /* 0x008ee80008100c00 */
[----:B----4-:R-:W4:Y:S04]  /*2c50*/  LDL.128 R32, [UR10+0x90] ;  /* 0x0000900aff207983 */ /* 0x010f280008100c00 */
[----:B-----5:R-:W5:Y:S04]  /*2c60*/  LDL.128 R36, [UR10+-0x360] ;  /* 0xfffca00aff247983 */ /* 0x020f680008100c00 */
[----:B------:R-:W5:Y:S04]  /*2c70*/  LDL.128 R40, [UR10+0xa0] ;  /* 0x0000a00aff287983 */ /* 0x000f680008100c00 */
[----:B------:R-:W5:Y:S04]  /*2c80*/  LDL.128 R48, [UR10+0xb0] ;  /* 0x0000b00aff307983 */ /* 0x000f680008100c00 */
[----:B------:R-:W5:Y:S04]  /*2c90*/  LDL.128 R52, [UR10+-0x340] ;  /* 0xfffcc00aff347983 */ /* 0x000f680008100c00 */
[----:B------:R-:W5:Y:S04]  /*2ca0*/  LDL.128 R56, [UR10+0xc0] ;  /* 0x0000c00aff387983 */ /* 0x000f680008100c00 */
[----:B------:R-:W5:Y:S04]  /*2cb0*/  LDL.128 R60, [UR10+-0x330] ;  /* 0xfffcd00aff3c7983 */ /* 0x000f680008100c00 */
[----:B------:R-:W5:Y:S04]  /*2cc0*/  LDL.128 R64, [UR10+0xd0] ;  /* 0x0000d00aff407983 */ /* 0x000f680008100c00 */
[----:B------:R-:W5:Y:S04]  /*2cd0*/  LDL.128 R68, [UR10+-0x320] ;  /* 0xfffce00aff447983 */ /* 0x000f680008100c00 */
[----:B------:R-:W5:Y:S04]  /*2ce0*/  LDL.128 R72, [UR10+0xe0] ;  /* 0x0000e00aff487983 */ /* 0x000f680008100c00 */
[----:B------:R-:W-:Y:S04]  /*2cf0*/  STG.E desc[UR14][R2.64+-0xe4000], R4 ;  /* 0xf1c0000402007986 */ /* 0x000fe8000c10190e */
        /* <DEDUP_REMOVED lines=13> */
[----:B------:R-:W-:Y:S01]  /*2dd0*/  STG.E desc[UR14][R2.64+-0xcfff4], R47 ;  /* 0xf3000c2f02007986 */ /* 0x000fe2000c10190e */
[----:B------:R-:W-:-:S04]  /*2de0*/  UIADD3 UR4, UPT, UPT, UR4, 0x10, URZ ;  /* 0x0000001004047890 */ /* 0x000fc8000fffe0ff */
[----:B------:R-:W-:Y:S01]  /*2df0*/  UISETP.NE.AND UP0, UPT, UR4, 0x40, UPT ;  /* 0x000000400400788c */ /* 0x000fe2000bf05270 */
[----:B------:R-:W-:Y:S01]  /*2e00*/  IADD3 R0, P0, PT, R2, 0x40000, RZ ;  /* 0x0004000002007810 */ /* 0x000fe20007f1e0ff */
[----:B------:R0:W-:Y:S01]  /*2e10*/  STG.E desc[UR14][R2.64+0x1c004], R9 ;  /* 0x01c0040902007986 */ /* 0x0001e2000c10190e */
[----:B------:R-:W-:Y:S02]  /*2e20*/  UIADD3 UR10, UPT, UPT, UR10, 0x100, URZ ;  /* 0x000001000a0a7890 */ /* 0x000fe4000fffe0ff */
[----:B0-----:R-:W-:Y:S01]  /*2e30*/  IADD3.X R9, PT, PT, RZ, R3, RZ, P0, !PT ;  /* 0x00000003ff097210 */ /* 0x001fe200007fe4ff */
[----:B------:R0:W-:Y:S04]  /*2e40*/  STG.E desc[UR14][R2.64+-0xe0000], R12 ;  /* 0xf200000c02007986 */ /* 0x0001e8000c10190e */
[----:B------:R0:W-:Y:S04]  /*2e50*/  STG.E desc[UR14][R2.64+-0xdfffc], R13 ;  /* 0xf200040d02007986 */ /* 0x0001e8000c10190e */
[----:B------:R0:W-:Y:S04]  /*2e60*/  STG.E desc[UR14][R2.64+-0xdfff8], R14 ;  /* 0xf200080e02007986 */ /* 0x0001e8000c10190e */
[----:B------:R0:W-:Y:S04]  /*2e70*/  STG.E desc[UR14][R2.64+-0xdfff4], R15 ;  /* 0xf2000c0f02007986 */ /* 0x0001e8000c10190e */
[----:B------:R0:W-:Y:S04]  /*2e80*/  STG.E desc[UR14][R2.64+0x20000], R16 ;  /* 0x0200001002007986 */ /* 0x0001e8000c10190e */
[----:B------:R0:W-:Y:S04]  /*2e90*/  STG.E desc[UR14][R2.64+0x20004], R17 ;  /* 0x0200041102007986 */ /* 0x0001e8000c10190e */
[----:B------:R0:W-:Y:S04]  /*2ea0*/  STG.E desc[UR14][R2.64+0x20008], R18 ;  /* 0x0200081202007986 */ /* 0x0001e8000c10190e */
[----:B------:R0:W-:Y:S04]  /*2eb0*/  STG.E desc[UR14][R2.64+0x2000c], R19 ;  /* 0x02000c1302007986 */ /* 0x0001e8000c10190e */
[----:B--2---:R0:W-:Y:S04]  /*2ec0*/  STG.E desc[UR14][R2.64+-0xdc000], R20 ;  /* 0xf240001402007986 */ /* 0x0041e8000c10190e */
[----:B------:R0:W-:Y:S04]  /*2ed0*/  STG.E desc[UR14][R2.64+-0xdbffc], R21 ;  /* 0xf240041502007986 */ /* 0x0001e8000c10190e */
[----:B------:R0:W-:Y:S04]  /*2ee0*/  STG.E desc[UR14][R2.64+-0xdbff8], R22 ;  /* 0xf240081602007986 */ /* 0x0001e8000c10190e */
[----:B------:R0:W-:Y:S04]  /*2ef0*/  STG.E desc[UR14][R2.64+-0xdbff4], R23 ;  /* 0xf2400c1702007986 */ /* 0x0001e8000c10190e */
[----:B---3--:R0:W-:Y:S04]  /*2f00*/  STG.E desc[UR14][R2.64+0x24000], R24 ;  /* 0x0240001802007986 */ /* 0x0081e8000c10190e */
[----:B------:R0:W-:Y:S04]  /*2f10*/  STG.E desc[UR14][R2.64+0x24004], R25 ;  /* 0x0240041902007986 */ /* 0x0001e8000c10190e */
[----:B------:R0:W-:Y:S04]  /*2f20*/  STG.E desc[UR14][R2.64+0x24008], R26 ;  /* 0x0240081a02007986 */ /* 0x0001e8000c10190e */
[----:B------:R0:W-:Y:S04]  /*2f30*/  STG.E desc[UR14][R2.64+0x2400c], R27 ;  /* 0x02400c1b02007986 */ /* 0x0001e8000c10190e */
[----:B----4-:R0:W-:Y:S04]  /*2f40*/  STG.E desc[UR14][R2.64+0x28000], R32 ;  /* 0x0280002002007986 */ /* 0x0101e8000c10190e */
[----:B------:R0:W-:Y:S04]  /*2f50*/  STG.E desc[UR14][R2.64+0x28004], R33 ;  /* 0x0280042102007986 */ /* 0x0001e8000c10190e */
[----:B------:R0:W-:Y:S04]  /*2f60*/  STG.E desc[UR14][R2.64+0x28008], R34 ;  /* 0x0280082202007986 */ /* 0x0001e8000c10190e */
[----:B------:R0:W-:Y:S04]  /*2f70*/  STG.E desc[UR14][R2.64+0x2800c], R35 ;  /* 0x02800c2302007986 */ /* 0x0001e8000c10190e */
[----:B-----5:R0:W-:Y:S04]  /*2f80*/  STG.E desc[UR14][R2.64+-0xd4000], R36 ;  /* 0xf2c0002402007986 */ /* 0x0201e8000c10190e */
        /* <DEDUP_REMOVED lines=34> */
[----:B------:R0:W-:Y:S01]  /*31b0*/  STG.E desc[UR14][R2.64+0x3c00c], R75 ;  /* 0x03c00c4b02007986 */ /* 0x0001e2000c10190e */
[----:B------:R-:W-:Y:S05]  /*31c0*/  BRA.U UP0, `(.L_x_4) ;  /* 0xfffffff500607547 */ /* 0x000fea000b83ffff */
[----:B------:R-:W-:Y:S05]  /*31d0*/  EXIT ;  /* 0x000000000000794d */ /* 0x000fea0003800000 */
.L_x_5:
[----:B------:R-:W-:-:S00]  /*31e0*/  BRA `(.L_x_5) ;  /* 0xfffffffc00fc7947 */ /* 0x000fc0000383ffff */
[----:B------:R-:W-:-:S00]  /*31f0*/  NOP ;  /* 0x0000000000007918 */ /* 0x000fc00000000000 */
        /* <DEDUP_REMOVED lines=8> */
.L_x_6:


//--------------------- .nv.shared.mymatmul_kernel0 --------------------------
	.section	.nv.shared.mymatmul_kernel0,"aw",@nobits
	.sectionflags	@""
	.align	4
.nv.shared.mymatmul_kernel0:
	.zero		21504


//--------------------- .nv.shared.reserved.0     --------------------------
	.section	.nv.shared.reserved.0,"aw",@nobits
	.weak		__nv_reservedSMEM_offset_0_alias
	.size		__nv_reservedSMEM_offset_0_alias, 0, 64
	.other		__nv_reservedSMEM_offset_0_alias,@"STO_CUDA_RESERVED_SHARED STV_DEFAULT"
__nv_reservedSMEM_offset_0_alias:
	.zero		0
	.zero		64


//--------------------- .nv.constant0.mymatmul_kernel0 --------------------------
	.section	.nv.constant0.mymatmul_kernel0,"a",@progbits
	.sectionflags	@""
	.align	4
.nv.constant0.mymatmul_kernel0:
	.zero		920


//--------------------- SYMBOLS --------------------------

	.type		.nv.reservedSmem.offset0,@object
	.size		.nv.reservedSmem.offset0,0x4
	.type		.nv.reservedSmem.cap,@object
	.size		.nv.reservedSmem.cap,0x4
